	.target	sm_100a

	.elftype	@"ET_EXEC"


//--------------------- .note.nv.tkinfo           --------------------------
	.section	.note.nv.tkinfo,"",@"SHT_NOTE"
	.sectionflags	@"SHF_NOTE_NV_TKINFO"
	.tkinfo
        /*0018*/ 	.word	0x00000002
        /*0030*/ 	.string	""
        /*0030*/ 	.string	"ptxas"
        /*0030*/ 	.string	"Cuda compilation tools, release 13.0, V13.0.88"
        /*0030*/ 	.string	"Build cuda_13.0.r13.0/compiler.36424714_0"
        /*0030*/ 	.string	"-arch sm_100a -m 64 "



//--------------------- .note.nv.cuinfo           --------------------------
	.section	.note.nv.cuinfo,"",@"SHT_NOTE"
	.sectionflags	@"SHF_NOTE_NV_CUINFO"
        /*0018*/ 	.short	0x0002
        /*001a*/ 	.short	0x0064
        /*001c*/ 	.short	0x0082
	.zero		2


//--------------------- .nv.info                  --------------------------
	.section	.nv.info,"",@"SHT_CUDA_INFO"
	.align	4


	//----- nvinfo : EIATTR_REGCOUNT
	.align		4
        /*0000*/ 	.byte	0x04, 0x2f
        /*0002*/ 	.short	(.L_16 - .L_15)
	.align		4
.L_15:
        /*0004*/ 	.word	index@(_ZN7cutlass13device_kernelINS_4gemm6kernel13GemmUniversalIN4cute5tupleIJiiiiEEENS1_10collective13CollectiveMmaINS1_35MainloopSm100TmaUmmaWarpSpecializedILi47ELi2ELi4ENS5_IJNS4_1CILi2EEENSA_ILi1EEESC_EEEEENS5_IJNSA_ILi64EEENSA_ILi80EEENSA_ILi32EEEEEENS_12float_e4m3_tENS5_IJlSC_lEEESJ_SK_NS4_8TiledMMAINS4_8MMA_AtomIJNS4_10MMA_TraitsINS4_19SM100_MMA_F8F6F4_SSEJSJ_SJ_fSF_SG_NS4_17integral_constantINS4_4UMMA5MajorELSR_0EEESS_NSP_INSQ_7ScaleInELST_0EEESU_EEEEEENS4_6LayoutINS5_IJSC_SC_SC_EEENS5_IJNSA_ILi0EEESZ_SZ_EEEEENS5_IJNS4_10UnderscoreES12_S12_EEEEENS4_13SM90_TMA_LOADENS4_14ComposedLayoutINS4_7SwizzleILi1ELi4ELi3EEENS4_18smem_ptr_flag_bitsILi8EEENSX_INS5_IJNSA_ILi8EEESH_EEENS5_IJSH_SC_EEEEEEEvNS4_8identityENS4_23SM90_TMA_LOAD_MULTICASTES1F_vS1G_EENS_8epilogue10collective18CollectiveEpilogueINS1J_23Sm100TmaWarpSpecializedILi1ELi1ELi40ELb0ELb0EEEJSI_NS5_IJNSX_ISF_SC_EENSX_ISG_SC_EEEEESJ_SK_SJ_SK_NS1J_6fusion15FusionCallbacksIS1N_NS1R_17LinearCombinationISJ_fSJ_fLNS_15FloatRoundStyleE2EEESI_S1Q_JEEENS4_5SM1004TMEM4LOAD25SM100_TMEM_LOAD_16dp32b8xES15_NS16_INS17_ILi0ELi4ELi3EEES1A_NSX_INS5_IJS1B_NSA_ILi16EEEEEENS5_IJS22_SC_EEEEEEENS4_39AutoVectorizingCopyWithAssumedAlignmentILi128EEENS4_14SM90_TMA_STOREES26_S28_S28_EEEvvEEEEvNT_6ParamsE)
        /*0008*/ 	.word	0x00000060


	//----- nvinfo : EIATTR_FRAME_SIZE
	.align		4
.L_16:
        /*000c*/ 	.byte	0x04, 0x11
        /*000e*/ 	.short	(.L_18 - .L_17)
	.align		4
.L_17:
        /*0010*/ 	.word	index@($__internal_2_$__cuda_sm10x_tcgen05_guardrail_trap_unallocated_columns_being_dealloced)
        /*0014*/ 	.word	0x00000000


	//----- nvinfo : EIATTR_FRAME_SIZE
	.align		4
.L_18:
        /*0018*/ 	.byte	0x04, 0x11
        /*001a*/ 	.short	(.L_20 - .L_19)
	.align		4
.L_19:
        /*001c*/ 	.word	index@($__internal_1_$__cuda_sm10x_tcgen05_guardrail_trap_phase_invalid_during_alloc)
        /*0020*/ 	.word	0x00000000


	//----- nvinfo : EIATTR_FRAME_SIZE
	.align		4
.L_20:
        /*0024*/ 	.byte	0x04, 0x11
        /*0026*/ 	.short	(.L_22 - .L_21)
	.align		4
.L_21:
        /*0028*/ 	.word	index@($__internal_0_$__cuda_sm10x_tcgen05_guardrail_trap_col_being_dealloced_not_returned_by_alloc)
        /*002c*/ 	.word	0x00000000


	//----- nvinfo : EIATTR_FRAME_SIZE
	.align		4
.L_22:
        /*0030*/ 	.byte	0x04, 0x11
        /*0032*/ 	.short	(.L_24 - .L_23)
	.align		4
.L_23:
        /*0034*/ 	.word	index@(_ZN7cutlass13device_kernelINS_4gemm6kernel13GemmUniversalIN4cute5tupleIJiiiiEEENS1_10collective13CollectiveMmaINS1_35MainloopSm100TmaUmmaWarpSpecializedILi47ELi2ELi4ENS5_IJNS4_1CILi2EEENSA_ILi1EEESC_EEEEENS5_IJNSA_ILi64EEENSA_ILi80EEENSA_ILi32EEEEEENS_12float_e4m3_tENS5_IJlSC_lEEESJ_SK_NS4_8TiledMMAINS4_8MMA_AtomIJNS4_10MMA_TraitsINS4_19SM100_MMA_F8F6F4_SSEJSJ_SJ_fSF_SG_NS4_17integral_constantINS4_4UMMA5MajorELSR_0EEESS_NSP_INSQ_7ScaleInELST_0EEESU_EEEEEENS4_6LayoutINS5_IJSC_SC_SC_EEENS5_IJNSA_ILi0EEESZ_SZ_EEEEENS5_IJNS4_10UnderscoreES12_S12_EEEEENS4_13SM90_TMA_LOADENS4_14ComposedLayoutINS4_7SwizzleILi1ELi4ELi3EEENS4_18smem_ptr_flag_bitsILi8EEENSX_INS5_IJNSA_ILi8EEESH_EEENS5_IJSH_SC_EEEEEEEvNS4_8identityENS4_23SM90_TMA_LOAD_MULTICASTES1F_vS1G_EENS_8epilogue10collective18CollectiveEpilogueINS1J_23Sm100TmaWarpSpecializedILi1ELi1ELi40ELb0ELb0EEEJSI_NS5_IJNSX_ISF_SC_EENSX_ISG_SC_EEEEESJ_SK_SJ_SK_NS1J_6fusion15FusionCallbacksIS1N_NS1R_17LinearCombinationISJ_fSJ_fLNS_15FloatRoundStyleE2EEESI_S1Q_JEEENS4_5SM1004TMEM4LOAD25SM100_TMEM_LOAD_16dp32b8xES15_NS16_INS17_ILi0ELi4ELi3EEES1A_NSX_INS5_IJS1B_NSA_ILi16EEEEEENS5_IJS22_SC_EEEEEEENS4_39AutoVectorizingCopyWithAssumedAlignmentILi128EEENS4_14SM90_TMA_STOREES26_S28_S28_EEEvvEEEEvNT_6ParamsE)
        /*0038*/ 	.word	0x00000000


	//----- nvinfo : EIATTR_MIN_STACK_SIZE
	.align		4
.L_24:
        /*003c*/ 	.byte	0x04, 0x12
        /*003e*/ 	.short	(.L_26 - .L_25)
	.align		4
.L_25:
        /*0040*/ 	.word	index@(_ZN7cutlass13device_kernelINS_4gemm6kernel13GemmUniversalIN4cute5tupleIJiiiiEEENS1_10collective13CollectiveMmaINS1_35MainloopSm100TmaUmmaWarpSpecializedILi47ELi2ELi4ENS5_IJNS4_1CILi2EEENSA_ILi1EEESC_EEEEENS5_IJNSA_ILi64EEENSA_ILi80EEENSA_ILi32EEEEEENS_12float_e4m3_tENS5_IJlSC_lEEESJ_SK_NS4_8TiledMMAINS4_8MMA_AtomIJNS4_10MMA_TraitsINS4_19SM100_MMA_F8F6F4_SSEJSJ_SJ_fSF_SG_NS4_17integral_constantINS4_4UMMA5MajorELSR_0EEESS_NSP_INSQ_7ScaleInELST_0EEESU_EEEEEENS4_6LayoutINS5_IJSC_SC_SC_EEENS5_IJNSA_ILi0EEESZ_SZ_EEEEENS5_IJNS4_10UnderscoreES12_S12_EEEEENS4_13SM90_TMA_LOADENS4_14ComposedLayoutINS4_7SwizzleILi1ELi4ELi3EEENS4_18smem_ptr_flag_bitsILi8EEENSX_INS5_IJNSA_ILi8EEESH_EEENS5_IJSH_SC_EEEEEEEvNS4_8identityENS4_23SM90_TMA_LOAD_MULTICASTES1F_vS1G_EENS_8epilogue10collective18CollectiveEpilogueINS1J_23Sm100TmaWarpSpecializedILi1ELi1ELi40ELb0ELb0EEEJSI_NS5_IJNSX_ISF_SC_EENSX_ISG_SC_EEEEESJ_SK_SJ_SK_NS1J_6fusion15FusionCallbacksIS1N_NS1R_17LinearCombinationISJ_fSJ_fLNS_15FloatRoundStyleE2EEESI_S1Q_JEEENS4_5SM1004TMEM4LOAD25SM100_TMEM_LOAD_16dp32b8xES15_NS16_INS17_ILi0ELi4ELi3EEES1A_NSX_INS5_IJS1B_NSA_ILi16EEEEEENS5_IJS22_SC_EEEEEEENS4_39AutoVectorizingCopyWithAssumedAlignmentILi128EEENS4_14SM90_TMA_STOREES26_S28_S28_EEEvvEEEEvNT_6ParamsE)
        /*0044*/ 	.word	0x00000000
.L_26:


//--------------------- .nv.compat                --------------------------
	.section	.nv.compat,"",@"SHT_CUDA_COMPAT_INFO"
	.align	4
        /*0000*/ 	.byte	0x02, 0x09, 0x01, 0x00, 0x02, 0x02, 0x02, 0x00, 0x02, 0x05, 0x05, 0x00, 0x03, 0x07, 0x01, 0x01
        /*0010*/ 	.byte	0x02, 0x03, 0x01, 0x00, 0x02, 0x06, 0x01, 0x00, 0x04, 0x0b, 0x08, 0x00, 0x09, 0x00, 0x00, 0x00
        /*0020*/ 	.byte	0x00, 0x00, 0x00, 0x00


//--------------------- .nv.info._ZN7cutlass13device_kernelINS_4gemm6kernel13GemmUniversalIN4cute5tupleIJiiiiEEENS1_10collective13CollectiveMmaINS1_35MainloopSm100TmaUmmaWarpSpecializedILi47ELi2ELi4ENS5_IJNS4_1CILi2EEENSA_ILi1EEESC_EEEEENS5_IJNSA_ILi64EEENSA_ILi80EEENSA_ILi32EEEEEENS_12float_e4m3_tENS5_IJlSC_lEEESJ_SK_NS4_8TiledMMAINS4_8MMA_AtomIJNS4_10MMA_TraitsINS4_19SM100_MMA_F8F6F4_SSEJSJ_SJ_fSF_SG_NS4_17integral_constantINS4_4UMMA5MajorELSR_0EEESS_NSP_INSQ_7ScaleInELST_0EEESU_EEEEEENS4_6LayoutINS5_IJSC_SC_SC_EEENS5_IJNSA_ILi0EEESZ_SZ_EEEEENS5_IJNS4_10UnderscoreES12_S12_EEEEENS4_13SM90_TMA_LOADENS4_14ComposedLayoutINS4_7SwizzleILi1ELi4ELi3EEENS4_18smem_ptr_flag_bitsILi8EEENSX_INS5_IJNSA_ILi8EEESH_EEENS5_IJSH_SC_EEEEEEEvNS4_8identityENS4_23SM90_TMA_LOAD_MULTICASTES1F_vS1G_EENS_8epilogue10collective18CollectiveEpilogueINS1J_23Sm100TmaWarpSpecializedILi1ELi1ELi40ELb0ELb0EEEJSI_NS5_IJNSX_ISF_SC_EENSX_ISG_SC_EEEEESJ_SK_SJ_SK_NS1J_6fusion15FusionCallbacksIS1N_NS1R_17LinearCombinationISJ_fSJ_fLNS_15FloatRoundStyleE2EEESI_S1Q_JEEENS4_5SM1004TMEM4LOAD25SM100_TMEM_LOAD_16dp32b8xES15_NS16_INS17_ILi0ELi4ELi3EEES1A_NSX_INS5_IJS1B_NSA_ILi16EEEEEENS5_IJS22_SC_EEEEEEENS4_39AutoVectorizingCopyWithAssumedAlignmentILi128EEENS4_14SM90_TMA_STOREES26_S28_S28_EEEvvEEEEvNT_6ParamsE --------------------------
	.section	.nv.info._ZN7cutlass13device_kernelINS_4gemm6kernel13GemmUniversalIN4cute5tupleIJiiiiEEENS1_10collective13CollectiveMmaINS1_35MainloopSm100TmaUmmaWarpSpecializedILi47ELi2ELi4ENS5_IJNS4_1CILi2EEENSA_ILi1EEESC_EEEEENS5_IJNSA_ILi64EEENSA_ILi80EEENSA_ILi32EEEEEENS_12float_e4m3_tENS5_IJlSC_lEEESJ_SK_NS4_8TiledMMAINS4_8MMA_AtomIJNS4_10MMA_TraitsINS4_19SM100_MMA_F8F6F4_SSEJSJ_SJ_fSF_SG_NS4_17integral_constantINS4_4UMMA5MajorELSR_0EEESS_NSP_INSQ_7ScaleInELST_0EEESU_EEEEEENS4_6LayoutINS5_IJSC_SC_SC_EEENS5_IJNSA_ILi0EEESZ_SZ_EEEEENS5_IJNS4_10UnderscoreES12_S12_EEEEENS4_13SM90_TMA_LOADENS4_14ComposedLayoutINS4_7SwizzleILi1ELi4ELi3EEENS4_18smem_ptr_flag_bitsILi8EEENSX_INS5_IJNSA_ILi8EEESH_EEENS5_IJSH_SC_EEEEEEEvNS4_8identityENS4_23SM90_TMA_LOAD_MULTICASTES1F_vS1G_EENS_8epilogue10collective18CollectiveEpilogueINS1J_23Sm100TmaWarpSpecializedILi1ELi1ELi40ELb0ELb0EEEJSI_NS5_IJNSX_ISF_SC_EENSX_ISG_SC_EEEEESJ_SK_SJ_SK_NS1J_6fusion15FusionCallbacksIS1N_NS1R_17LinearCombinationISJ_fSJ_fLNS_15FloatRoundStyleE2EEESI_S1Q_JEEENS4_5SM1004TMEM4LOAD25SM100_TMEM_LOAD_16dp32b8xES15_NS16_INS17_ILi0ELi4ELi3EEES1A_NSX_INS5_IJS1B_NSA_ILi16EEEEEENS5_IJS22_SC_EEEEEEENS4_39AutoVectorizingCopyWithAssumedAlignmentILi128EEENS4_14SM90_TMA_STOREES26_S28_S28_EEEvvEEEEvNT_6ParamsE,"",@"SHT_CUDA_INFO"
	.sectionflags	@""
	.align	4


	//----- nvinfo : EIATTR_CUDA_API_VERSION
	.align		4
        /*0000*/ 	.byte	0x04, 0x37
        /*0002*/ 	.short	(.L_28 - .L_27)
.L_27:
        /*0004*/ 	.word	0x00000082


	//----- nvinfo : EIATTR_KPARAM_INFO
	.align		4
.L_28:
        /*0008*/ 	.byte	0x04, 0x17
        /*000a*/ 	.short	(.L_30 - .L_29)
.L_29:
        /*000c*/ 	.word	0x00000000
        /*0010*/ 	.short	0x0000
        /*0012*/ 	.short	0x0000
        /*0014*/ 	.byte	0x00, 0xf0, 0x01, 0x20


	//----- nvinfo : EIATTR_AT_ENTRY_FRAGMENTS
	.align		4
.L_30:
        /*0018*/ 	.byte	0x04, 0x4f
        /*001a*/ 	.short	(.L_32 - .L_31)


	//   ....[0]....
.L_31:
        /*001c*/ 	.word	0x00000006


	//----- nvinfo : EIATTR_RESERVED_SMEM_USED
	.align		4
.L_32:
        /*0020*/ 	.byte	0x01, 0x41
	.zero		2


	//----- nvinfo : EIATTR_SPARSE_MMA_MASK
	.align		4
        /*0024*/ 	.byte	0x03, 0x50
        /*0026*/ 	.short	0x0000


	//----- nvinfo : EIATTR_TCGEN05_1CTA_USED
	.align		4
        /*0028*/ 	.byte	0x01, 0x51
	.zero		2


	//----- nvinfo : EIATTR_MAXREG_COUNT
	.align		4
        /*002c*/ 	.byte	0x03, 0x1b
        /*002e*/ 	.short	0x00ff


	//----- nvinfo : EIATTR_NUM_BARRIERS
	.align		4
        /*0030*/ 	.byte	0x02, 0x4c
        /*0032*/ 	.byte	0x07
	.zero		1


	//----- nvinfo : EIATTR_EXTERNS
	.align		4
        /*0034*/ 	.byte	0x04, 0x0f
        /*0036*/ 	.short	(.L_34 - .L_33)


	//   ....[0]....
	.align		4
.L_33:
        /*0038*/ 	.word	index@(__assertfail)


	//----- nvinfo : EIATTR_MERCURY_ISA_VERSION
	.align		4
.L_34:
        /*003c*/ 	.byte	0x03, 0x5f
        /*003e*/ 	.short	0x0101


	//----- nvinfo : EIATTR_INT_WARP_WIDE_INSTR_OFFSETS
	.align		4
        /*0040*/ 	.byte	0x04, 0x31
        /*0042*/ 	.short	(.L_36 - .L_35)


	//   ....[0]....
.L_35:
        /*0044*/ 	.word	0x000058b0


	//   ....[1]....
        /*0048*/ 	.word	0x000058e0


	//   ....[2]....
        /*004c*/ 	.word	0x00005900


	//   ....[3]....
        /*0050*/ 	.word	0x00006500


	//   ....[4]....
        /*0054*/ 	.word	0x00006510


	//   ....[5]....
        /*0058*/ 	.word	0x00006700


	//   ....[6]....
        /*005c*/ 	.word	0x00006720


	//   ....[7]....
        /*0060*/ 	.word	0x00006780


	//   ....[8]....
        /*0064*/ 	.word	0x000067a0


	//----- nvinfo : EIATTR_COOP_GROUP_MASK_REGIDS
	.align		4
.L_36:
        /*0068*/ 	.byte	0x04, 0x29
        /*006a*/ 	.short	(.L_38 - .L_37)


	//   ....[0]....
.L_37:
        /*006c*/ 	.word	0xffffffff


	//   ....[1]....
        /*0070*/ 	.word	0xffffffff


	//   ....[2]....
        /*0074*/ 	.word	0xffffffff


	//   ....[3]....
        /*0078*/ 	.word	0xffffffff


	//   ....[4]....
        /*007c*/ 	.word	0xffffffff


	//   ....[5]....
        /*0080*/ 	.word	0xffffffff


	//   ....[6]....
        /*0084*/ 	.word	0xffffffff


	//   ....[7]....
        /*0088*/ 	.word	0xffffffff


	//   ....[8]....
        /*008c*/ 	.word	0xffffffff


	//   ....[9]....
        /*0090*/ 	.word	0xffffffff


	//   ....[10]....
        /*0094*/ 	.word	0xffffffff


	//   ....[11]....
        /*0098*/ 	.word	0xffffffff


	//   ....[12]....
        /*009c*/ 	.word	0xffffffff


	//   ....[13]....
        /*00a0*/ 	.word	0xffffffff


	//----- nvinfo : EIATTR_COOP_GROUP_INSTR_OFFSETS
	.align		4
.L_38:
        /*00a4*/ 	.byte	0x04, 0x28
        /*00a6*/ 	.short	(.L_40 - .L_39)


	//   ....[0]....
.L_39:
        /*00a8*/ 	.word	0x00000080


	//   ....[1]....
        /*00ac*/ 	.word	0x000004d0


	//   ....[2]....
        /*00b0*/ 	.word	0x00000bf0


	//   ....[3]....
        /*00b4*/ 	.word	0x00000d30


	//   ....[4]....
        /*00b8*/ 	.word	0x00000e30


	//   ....[5]....
        /*00bc*/ 	.word	0x00000fa0


	//   ....[6]....
        /*00c0*/ 	.word	0x00001140


	//   ....[7]....
        /*00c4*/ 	.word	0x00001300


	//   ....[8]....
        /*00c8*/ 	.word	0x000024f0


	//   ....[9]....
        /*00cc*/ 	.word	0x00004c00


	//   ....[10]....
        /*00d0*/ 	.word	0x00004e10


	//   ....[11]....
        /*00d4*/ 	.word	0x00004e40


	//   ....[12]....
        /*00d8*/ 	.word	0x00005790


	//   ....[13]....
        /*00dc*/ 	.word	0x000059c0


	//----- nvinfo : EIATTR_VRC_CTA_INIT_COUNT
	.align		4
.L_40:
        /*00e0*/ 	.byte	0x02, 0x4a
        /*00e2*/ 	.byte	0x80
	.zero		1


	//----- nvinfo : EIATTR_SYSCALL_OFFSETS
	.align		4
        /*00e4*/ 	.byte	0x04, 0x46
        /*00e6*/ 	.short	(.L_42 - .L_41)


	//   ....[0]....
.L_41:
        /*00e8*/ 	.word	0x00007910


	//   ....[1]....
        /*00ec*/ 	.word	0x00007a90


	//   ....[2]....
        /*00f0*/ 	.word	0x00007c10


	//   ....[3]....
        /*00f4*/ 	.word	0x00007d90


	//   ....[4]....
        /*00f8*/ 	.word	0x00007f10


	//----- nvinfo : EIATTR_MBARRIER_INSTR_OFFSETS
	.align		4
.L_42:
        /*00fc*/ 	.byte	0x04, 0x39
        /*00fe*/ 	.short	(.L_44 - .L_43)


	//   ....[0]....
.L_43:
        /*0100*/ 	.word	0x000005f0
        /*0104*/ 	.word	0x000000ff
        /*0108*/ 	.word	0x00000000
        /*010c*/ 	.short	0x0100
        /*010e*/ 	.byte	0x04
	.zero		1


	//   ....[1]....
        /*0110*/ 	.word	0x00000600
        /*0114*/ 	.word	0x000000ff
        /*0118*/ 	.word	0x00000178
        /*011c*/ 	.short	0x0100
        /*011e*/ 	.byte	0x04
	.zero		1


	//   ....[2]....
        /*0120*/ 	.word	0x00000610
        /*0124*/ 	.word	0x000000ff
        /*0128*/ 	.word	0x00000008
        /*012c*/ 	.short	0x0100
        /*012e*/ 	.byte	0x04
	.zero		1


	//   ....[3]....
        /*0130*/ 	.word	0x00000620
        /*0134*/ 	.word	0x000000ff
        /*0138*/ 	.word	0x00000180
        /*013c*/ 	.short	0x0100
        /*013e*/ 	.byte	0x04
	.zero		1


	//   ....[4]....
        /*0140*/ 	.word	0x00000630
        /*0144*/ 	.word	0x000000ff
        /*0148*/ 	.word	0x00000010
        /*014c*/ 	.short	0x0100
        /*014e*/ 	.byte	0x04
	.zero		1


	//   ....[5]....
        /*0150*/ 	.word	0x00000640
        /*0154*/ 	.word	0x000000ff
        /*0158*/ 	.word	0x00000188
        /*015c*/ 	.short	0x0100
        /*015e*/ 	.byte	0x04
	.zero		1


	//   ....[6]....
        /*0160*/ 	.word	0x00000650
        /*0164*/ 	.word	0x000000ff
        /*0168*/ 	.word	0x00000018
        /*016c*/ 	.short	0x0100
        /*016e*/ 	.byte	0x04
	.zero		1


	//   ....[7]....
        /*0170*/ 	.word	0x00000660
        /*0174*/ 	.word	0x000000ff
        /*0178*/ 	.word	0x00000190
        /*017c*/ 	.short	0x0100
        /*017e*/ 	.byte	0x04
	.zero		1


	//   ....[8]....
        /*0180*/ 	.word	0x00000670
        /*0184*/ 	.word	0x000000ff
        /*0188*/ 	.word	0x00000020
        /*018c*/ 	.short	0x0100
        /*018e*/ 	.byte	0x04
	.zero		1


	//   ....[9]....
        /*0190*/ 	.word	0x00000680
        /*0194*/ 	.word	0x000000ff
        /*0198*/ 	.word	0x00000198
        /*019c*/ 	.short	0x0100
        /*019e*/ 	.byte	0x04
	.zero		1


	//   ....[10]....
        /*01a0*/ 	.word	0x00000690
        /*01a4*/ 	.word	0x000000ff
        /*01a8*/ 	.word	0x00000028
        /*01ac*/ 	.short	0x0100
        /*01ae*/ 	.byte	0x04
	.zero		1


	//   ....[11]....
        /*01b0*/ 	.word	0x000006a0
        /*01b4*/ 	.word	0x000000ff
        /*01b8*/ 	.word	0x000001a0
        /*01bc*/ 	.short	0x0100
        /*01be*/ 	.byte	0x04
	.zero		1


	//   ....[12]....
        /*01c0*/ 	.word	0x000006b0
        /*01c4*/ 	.word	0x000000ff
        /*01c8*/ 	.word	0x00000030
        /*01cc*/ 	.short	0x0100
        /*01ce*/ 	.byte	0x04
	.zero		1


	//   ....[13]....
        /*01d0*/ 	.word	0x000006c0
        /*01d4*/ 	.word	0x000000ff
        /*01d8*/ 	.word	0x000001a8
        /*01dc*/ 	.short	0x0100
        /*01de*/ 	.byte	0x04
	.zero		1


	//   ....[14]....
        /*01e0*/ 	.word	0x000006d0
        /*01e4*/ 	.word	0x000000ff
        /*01e8*/ 	.word	0x00000038
        /*01ec*/ 	.short	0x0100
        /*01ee*/ 	.byte	0x04
	.zero		1


	//   ....[15]....
        /*01f0*/ 	.word	0x000006e0
        /*01f4*/ 	.word	0x000000ff
        /*01f8*/ 	.word	0x000001b0
        /*01fc*/ 	.short	0x0100
        /*01fe*/ 	.byte	0x04
	.zero		1


	//   ....[16]....
        /*0200*/ 	.word	0x000006f0
        /*0204*/ 	.word	0x000000ff
        /*0208*/ 	.word	0x00000040
        /*020c*/ 	.short	0x0100
        /*020e*/ 	.byte	0x04
	.zero		1


	//   ....[17]....
        /*0210*/ 	.word	0x00000700
        /*0214*/ 	.word	0x000000ff
        /*0218*/ 	.word	0x000001b8
        /*021c*/ 	.short	0x0100
        /*021e*/ 	.byte	0x04
	.zero		1


	//   ....[18]....
        /*0220*/ 	.word	0x00000710
        /*0224*/ 	.word	0x000000ff
        /*0228*/ 	.word	0x00000048
        /*022c*/ 	.short	0x0100
        /*022e*/ 	.byte	0x04
	.zero		1


	//   ....[19]....
        /*0230*/ 	.word	0x00000720
        /*0234*/ 	.word	0x000000ff
        /*0238*/ 	.word	0x000001c0
        /*023c*/ 	.short	0x0100
        /*023e*/ 	.byte	0x04
	.zero		1


	//   ....[20]....
        /*0240*/ 	.word	0x00000730
        /*0244*/ 	.word	0x000000ff
        /*0248*/ 	.word	0x00000050
        /*024c*/ 	.short	0x0100
        /*024e*/ 	.byte	0x04
	.zero		1


	//   ....[21]....
        /*0250*/ 	.word	0x00000740
        /*0254*/ 	.word	0x000000ff
        /*0258*/ 	.word	0x000001c8
        /*025c*/ 	.short	0x0100
        /*025e*/ 	.byte	0x04
	.zero		1


	//   ....[22]....
        /*0260*/ 	.word	0x00000750
        /*0264*/ 	.word	0x000000ff
        /*0268*/ 	.word	0x00000058
        /*026c*/ 	.short	0x0100
        /*026e*/ 	.byte	0x04
	.zero		1


	//   ....[23]....
        /*0270*/ 	.word	0x00000760
        /*0274*/ 	.word	0x000000ff
        /*0278*/ 	.word	0x000001d0
        /*027c*/ 	.short	0x0100
        /*027e*/ 	.byte	0x04
	.zero		1


	//   ....[24]....
        /*0280*/ 	.word	0x00000770
        /*0284*/ 	.word	0x000000ff
        /*0288*/ 	.word	0x00000060
        /*028c*/ 	.short	0x0100
        /*028e*/ 	.byte	0x04
	.zero		1


	//   ....[25]....
        /*0290*/ 	.word	0x00000780
        /*0294*/ 	.word	0x000000ff
        /*0298*/ 	.word	0x000001d8
        /*029c*/ 	.short	0x0100
        /*029e*/ 	.byte	0x04
	.zero		1


	//   ....[26]....
        /*02a0*/ 	.word	0x00000790
        /*02a4*/ 	.word	0x000000ff
        /*02a8*/ 	.word	0x00000068
        /*02ac*/ 	.short	0x0100
        /*02ae*/ 	.byte	0x04
	.zero		1


	//   ....[27]....
        /*02b0*/ 	.word	0x000007a0
        /*02b4*/ 	.word	0x000000ff
        /*02b8*/ 	.word	0x000001e0
        /*02bc*/ 	.short	0x0100
        /*02be*/ 	.byte	0x04
	.zero		1


	//   ....[28]....
        /*02c0*/ 	.word	0x000007b0
        /*02c4*/ 	.word	0x000000ff
        /*02c8*/ 	.word	0x00000070
        /*02cc*/ 	.short	0x0100
        /*02ce*/ 	.byte	0x04
	.zero		1


	//   ....[29]....
        /*02d0*/ 	.word	0x000007c0
        /*02d4*/ 	.word	0x000000ff
        /*02d8*/ 	.word	0x000001e8
        /*02dc*/ 	.short	0x0100
        /*02de*/ 	.byte	0x04
	.zero		1


	//   ....[30]....
        /*02e0*/ 	.word	0x000007d0
        /*02e4*/ 	.word	0x000000ff
        /*02e8*/ 	.word	0x00000078
        /*02ec*/ 	.short	0x0100
        /*02ee*/ 	.byte	0x04
	.zero		1


	//   ....[31]....
        /*02f0*/ 	.word	0x000007e0
        /*02f4*/ 	.word	0x000000ff
        /*02f8*/ 	.word	0x000001f0
        /*02fc*/ 	.short	0x0100
        /*02fe*/ 	.byte	0x04
	.zero		1


	//   ....[32]....
        /*0300*/ 	.word	0x000007f0
        /*0304*/ 	.word	0x000000ff
        /*0308*/ 	.word	0x00000080
        /*030c*/ 	.short	0x0100
        /*030e*/ 	.byte	0x04
	.zero		1


	//   ....[33]....
        /*0310*/ 	.word	0x00000800
        /*0314*/ 	.word	0x000000ff
        /*0318*/ 	.word	0x000001f8
        /*031c*/ 	.short	0x0100
        /*031e*/ 	.byte	0x04
	.zero		1


	//   ....[34]....
        /*0320*/ 	.word	0x00000810
        /*0324*/ 	.word	0x000000ff
        /*0328*/ 	.word	0x00000088
        /*032c*/ 	.short	0x0100
        /*032e*/ 	.byte	0x04
	.zero		1


	//   ....[35]....
        /*0330*/ 	.word	0x00000820
        /*0334*/ 	.word	0x000000ff
        /*0338*/ 	.word	0x00000200
        /*033c*/ 	.short	0x0100
        /*033e*/ 	.byte	0x04
	.zero		1


	//   ....[36]....
        /*0340*/ 	.word	0x00000830
        /*0344*/ 	.word	0x000000ff
        /*0348*/ 	.word	0x00000090
        /*034c*/ 	.short	0x0100
        /*034e*/ 	.byte	0x04
	.zero		1


	//   ....[37]....
        /*0350*/ 	.word	0x00000840
        /*0354*/ 	.word	0x000000ff
        /*0358*/ 	.word	0x00000208
        /*035c*/ 	.short	0x0100
        /*035e*/ 	.byte	0x04
	.zero		1


	//   ....[38]....
        /*0360*/ 	.word	0x00000850
        /*0364*/ 	.word	0x000000ff
        /*0368*/ 	.word	0x00000098
        /*036c*/ 	.short	0x0100
        /*036e*/ 	.byte	0x04
	.zero		1


	//   ....[39]....
        /*0370*/ 	.word	0x00000860
        /*0374*/ 	.word	0x000000ff
        /*0378*/ 	.word	0x00000210
        /*037c*/ 	.short	0x0100
        /*037e*/ 	.byte	0x04
	.zero		1


	//   ....[40]....
        /*0380*/ 	.word	0x00000870
        /*0384*/ 	.word	0x000000ff
        /*0388*/ 	.word	0x000000a0
        /*038c*/ 	.short	0x0100
        /*038e*/ 	.byte	0x04
	.zero		1


	//   ....[41]....
        /*0390*/ 	.word	0x00000880
        /*0394*/ 	.word	0x000000ff
        /*0398*/ 	.word	0x00000218
        /*039c*/ 	.short	0x0100
        /*039e*/ 	.byte	0x04
	.zero		1


	//   ....[42]....
        /*03a0*/ 	.word	0x00000890
        /*03a4*/ 	.word	0x000000ff
        /*03a8*/ 	.word	0x000000a8
        /*03ac*/ 	.short	0x0100
        /*03ae*/ 	.byte	0x04
	.zero		1


	//   ....[43]....
        /*03b0*/ 	.word	0x000008a0
        /*03b4*/ 	.word	0x000000ff
        /*03b8*/ 	.word	0x00000220
        /*03bc*/ 	.short	0x0100
        /*03be*/ 	.byte	0x04
	.zero		1


	//   ....[44]....
        /*03c0*/ 	.word	0x000008b0
        /*03c4*/ 	.word	0x000000ff
        /*03c8*/ 	.word	0x000000b0
        /*03cc*/ 	.short	0x0100
        /*03ce*/ 	.byte	0x04
	.zero		1


	//   ....[45]....
        /*03d0*/ 	.word	0x000008c0
        /*03d4*/ 	.word	0x000000ff
        /*03d8*/ 	.word	0x00000228
        /*03dc*/ 	.short	0x0100
        /*03de*/ 	.byte	0x04
	.zero		1


	//   ....[46]....
        /*03e0*/ 	.word	0x000008d0
        /*03e4*/ 	.word	0x000000ff
        /*03e8*/ 	.word	0x000000b8
        /*03ec*/ 	.short	0x0100
        /*03ee*/ 	.byte	0x04
	.zero		1


	//   ....[47]....
        /*03f0*/ 	.word	0x000008e0
        /*03f4*/ 	.word	0x000000ff
        /*03f8*/ 	.word	0x00000230
        /*03fc*/ 	.short	0x0100
        /*03fe*/ 	.byte	0x04
	.zero		1


	//   ....[48]....
        /*0400*/ 	.word	0x000008f0
        /*0404*/ 	.word	0x000000ff
        /*0408*/ 	.word	0x000000c0
        /*040c*/ 	.short	0x0100
        /*040e*/ 	.byte	0x04
	.zero		1


	//   ....[49]....
        /*0410*/ 	.word	0x00000900
        /*0414*/ 	.word	0x000000ff
        /*0418*/ 	.word	0x00000238
        /*041c*/ 	.short	0x0100
        /*041e*/ 	.byte	0x04
	.zero		1


	//   ....[50]....
        /*0420*/ 	.word	0x00000910
        /*0424*/ 	.word	0x000000ff
        /*0428*/ 	.word	0x000000c8
        /*042c*/ 	.short	0x0100
        /*042e*/ 	.byte	0x04
	.zero		1


	//   ....[51]....
        /*0430*/ 	.word	0x00000920
        /*0434*/ 	.word	0x000000ff
        /*0438*/ 	.word	0x00000240
        /*043c*/ 	.short	0x0100
        /*043e*/ 	.byte	0x04
	.zero		1


	//   ....[52]....
        /*0440*/ 	.word	0x00000930
        /*0444*/ 	.word	0x000000ff
        /*0448*/ 	.word	0x000000d0
        /*044c*/ 	.short	0x0100
        /*044e*/ 	.byte	0x04
	.zero		1


	//   ....[53]....
        /*0450*/ 	.word	0x00000940
        /*0454*/ 	.word	0x000000ff
        /*0458*/ 	.word	0x00000248
        /*045c*/ 	.short	0x0100
        /*045e*/ 	.byte	0x04
	.zero		1


	//   ....[54]....
        /*0460*/ 	.word	0x00000950
        /*0464*/ 	.word	0x000000ff
        /*0468*/ 	.word	0x000000d8
        /*046c*/ 	.short	0x0100
        /*046e*/ 	.byte	0x04
	.zero		1


	//   ....[55]....
        /*0470*/ 	.word	0x00000960
        /*0474*/ 	.word	0x000000ff
        /*0478*/ 	.word	0x00000250
        /*047c*/ 	.short	0x0100
        /*047e*/ 	.byte	0x04
	.zero		1


	//   ....[56]....
        /*0480*/ 	.word	0x00000970
        /*0484*/ 	.word	0x000000ff
        /*0488*/ 	.word	0x000000e0
        /*048c*/ 	.short	0x0100
        /*048e*/ 	.byte	0x04
	.zero		1


	//   ....[57]....
        /*0490*/ 	.word	0x00000980
        /*0494*/ 	.word	0x000000ff
        /*0498*/ 	.word	0x00000258
        /*049c*/ 	.short	0x0100
        /*049e*/ 	.byte	0x04
	.zero		1


	//   ....[58]....
        /*04a0*/ 	.word	0x00000990
        /*04a4*/ 	.word	0x000000ff
        /*04a8*/ 	.word	0x000000e8
        /*04ac*/ 	.short	0x0100
        /*04ae*/ 	.byte	0x04
	.zero		1


	//   ....[59]....
        /*04b0*/ 	.word	0x000009a0
        /*04b4*/ 	.word	0x000000ff
        /*04b8*/ 	.word	0x00000260
        /*04bc*/ 	.short	0x0100
        /*04be*/ 	.byte	0x04
	.zero		1


	//   ....[60]....
        /*04c0*/ 	.word	0x000009b0
        /*04c4*/ 	.word	0x000000ff
        /*04c8*/ 	.word	0x000000f0
        /*04cc*/ 	.short	0x0100
        /*04ce*/ 	.byte	0x04
	.zero		1


	//   ....[61]....
        /*04d0*/ 	.word	0x000009c0
        /*04d4*/ 	.word	0x000000ff
        /*04d8*/ 	.word	0x00000268
        /*04dc*/ 	.short	0x0100
        /*04de*/ 	.byte	0x04
	.zero		1


	//   ....[62]....
        /*04e0*/ 	.word	0x000009d0
        /*04e4*/ 	.word	0x000000ff
        /*04e8*/ 	.word	0x000000f8
        /*04ec*/ 	.short	0x0100
        /*04ee*/ 	.byte	0x04
	.zero		1


	//   ....[63]....
        /*04f0*/ 	.word	0x000009e0
        /*04f4*/ 	.word	0x000000ff
        /*04f8*/ 	.word	0x00000270
        /*04fc*/ 	.short	0x0100
        /*04fe*/ 	.byte	0x04
	.zero		1


	//   ....[64]....
        /*0500*/ 	.word	0x000009f0
        /*0504*/ 	.word	0x000000ff
        /*0508*/ 	.word	0x00000100
        /*050c*/ 	.short	0x0100
        /*050e*/ 	.byte	0x04
	.zero		1


	//   ....[65]....
        /*0510*/ 	.word	0x00000a00
        /*0514*/ 	.word	0x000000ff
        /*0518*/ 	.word	0x00000278
        /*051c*/ 	.short	0x0100
        /*051e*/ 	.byte	0x04
	.zero		1


	//   ....[66]....
        /*0520*/ 	.word	0x00000a10
        /*0524*/ 	.word	0x000000ff
        /*0528*/ 	.word	0x00000108
        /*052c*/ 	.short	0x0100
        /*052e*/ 	.byte	0x04
	.zero		1


	//   ....[67]....
        /*0530*/ 	.word	0x00000a20
        /*0534*/ 	.word	0x000000ff
        /*0538*/ 	.word	0x00000280
        /*053c*/ 	.short	0x0100
        /*053e*/ 	.byte	0x04
	.zero		1


	//   ....[68]....
        /*0540*/ 	.word	0x00000a30
        /*0544*/ 	.word	0x000000ff
        /*0548*/ 	.word	0x00000110
        /*054c*/ 	.short	0x0100
        /*054e*/ 	.byte	0x04
	.zero		1


	//   ....[69]....
        /*0550*/ 	.word	0x00000a40
        /*0554*/ 	.word	0x000000ff
        /*0558*/ 	.word	0x00000288
        /*055c*/ 	.short	0x0100
        /*055e*/ 	.byte	0x04
	.zero		1


	//   ....[70]....
        /*0560*/ 	.word	0x00000a50
        /*0564*/ 	.word	0x000000ff
        /*0568*/ 	.word	0x00000118
        /*056c*/ 	.short	0x0100
        /*056e*/ 	.byte	0x04
	.zero		1


	//   ....[71]....
        /*0570*/ 	.word	0x00000a60
        /*0574*/ 	.word	0x000000ff
        /*0578*/ 	.word	0x00000290
        /*057c*/ 	.short	0x0100
        /*057e*/ 	.byte	0x04
	.zero		1


	//   ....[72]....
        /*0580*/ 	.word	0x00000a70
        /*0584*/ 	.word	0x000000ff
        /*0588*/ 	.word	0x00000120
        /*058c*/ 	.short	0x0100
        /*058e*/ 	.byte	0x04
	.zero		1


	//   ....[73]....
        /*0590*/ 	.word	0x00000a80
        /*0594*/ 	.word	0x000000ff
        /*0598*/ 	.word	0x00000298
        /*059c*/ 	.short	0x0100
        /*059e*/ 	.byte	0x04
	.zero		1


	//   ....[74]....
        /*05a0*/ 	.word	0x00000a90
        /*05a4*/ 	.word	0x000000ff
        /*05a8*/ 	.word	0x00000128
        /*05ac*/ 	.short	0x0100
        /*05ae*/ 	.byte	0x04
	.zero		1


	//   ....[75]....
        /*05b0*/ 	.word	0x00000aa0
        /*05b4*/ 	.word	0x000000ff
        /*05b8*/ 	.word	0x000002a0
        /*05bc*/ 	.short	0x0100
        /*05be*/ 	.byte	0x04
	.zero		1


	//   ....[76]....
        /*05c0*/ 	.word	0x00000ab0
        /*05c4*/ 	.word	0x000000ff
        /*05c8*/ 	.word	0x00000130
        /*05cc*/ 	.short	0x0100
        /*05ce*/ 	.byte	0x04
	.zero		1


	//   ....[77]....
        /*05d0*/ 	.word	0x00000ac0
        /*05d4*/ 	.word	0x000000ff
        /*05d8*/ 	.word	0x000002a8
        /*05dc*/ 	.short	0x0100
        /*05de*/ 	.byte	0x04
	.zero		1


	//   ....[78]....
        /*05e0*/ 	.word	0x00000ad0
        /*05e4*/ 	.word	0x000000ff
        /*05e8*/ 	.word	0x00000138
        /*05ec*/ 	.short	0x0100
        /*05ee*/ 	.byte	0x04
	.zero		1


	//   ....[79]....
        /*05f0*/ 	.word	0x00000ae0
        /*05f4*/ 	.word	0x000000ff
        /*05f8*/ 	.word	0x000002b0
        /*05fc*/ 	.short	0x0100
        /*05fe*/ 	.byte	0x04
	.zero		1


	//   ....[80]....
        /*0600*/ 	.word	0x00000af0
        /*0604*/ 	.word	0x000000ff
        /*0608*/ 	.word	0x00000140
        /*060c*/ 	.short	0x0100
        /*060e*/ 	.byte	0x04
	.zero		1


	//   ....[81]....
        /*0610*/ 	.word	0x00000b00
        /*0614*/ 	.word	0x000000ff
        /*0618*/ 	.word	0x000002b8
        /*061c*/ 	.short	0x0100
        /*061e*/ 	.byte	0x04
	.zero		1


	//   ....[82]....
        /*0620*/ 	.word	0x00000b10
        /*0624*/ 	.word	0x000000ff
        /*0628*/ 	.word	0x00000148
        /*062c*/ 	.short	0x0100
        /*062e*/ 	.byte	0x04
	.zero		1


	//   ....[83]....
        /*0630*/ 	.word	0x00000b20
        /*0634*/ 	.word	0x000000ff
        /*0638*/ 	.word	0x000002c0
        /*063c*/ 	.short	0x0100
        /*063e*/ 	.byte	0x04
	.zero		1


	//   ....[84]....
        /*0640*/ 	.word	0x00000b30
        /*0644*/ 	.word	0x000000ff
        /*0648*/ 	.word	0x00000150
        /*064c*/ 	.short	0x0100
        /*064e*/ 	.byte	0x04
	.zero		1


	//   ....[85]....
        /*0650*/ 	.word	0x00000b40
        /*0654*/ 	.word	0x000000ff
        /*0658*/ 	.word	0x000002c8
        /*065c*/ 	.short	0x0100
        /*065e*/ 	.byte	0x04
	.zero		1


	//   ....[86]....
        /*0660*/ 	.word	0x00000b50
        /*0664*/ 	.word	0x000000ff
        /*0668*/ 	.word	0x00000158
        /*066c*/ 	.short	0x0100
        /*066e*/ 	.byte	0x04
	.zero		1


	//   ....[87]....
        /*0670*/ 	.word	0x00000b60
        /*0674*/ 	.word	0x000000ff
        /*0678*/ 	.word	0x000002d0
        /*067c*/ 	.short	0x0100
        /*067e*/ 	.byte	0x04
	.zero		1


	//   ....[88]....
        /*0680*/ 	.word	0x00000b70
        /*0684*/ 	.word	0x000000ff
        /*0688*/ 	.word	0x00000160
        /*068c*/ 	.short	0x0100
        /*068e*/ 	.byte	0x04
	.zero		1


	//   ....[89]....
        /*0690*/ 	.word	0x00000b80
        /*0694*/ 	.word	0x000000ff
        /*0698*/ 	.word	0x000002d8
        /*069c*/ 	.short	0x0100
        /*069e*/ 	.byte	0x04
	.zero		1


	//   ....[90]....
        /*06a0*/ 	.word	0x00000b90
        /*06a4*/ 	.word	0x000000ff
        /*06a8*/ 	.word	0x00000168
        /*06ac*/ 	.short	0x0100
        /*06ae*/ 	.byte	0x04
	.zero		1


	//   ....[91]....
        /*06b0*/ 	.word	0x00000ba0
        /*06b4*/ 	.word	0x000000ff
        /*06b8*/ 	.word	0x000002e0
        /*06bc*/ 	.short	0x0100
        /*06be*/ 	.byte	0x04
	.zero		1


	//   ....[92]....
        /*06c0*/ 	.word	0x00000bb0
        /*06c4*/ 	.word	0x000000ff
        /*06c8*/ 	.word	0x00000170
        /*06cc*/ 	.short	0x0100
        /*06ce*/ 	.byte	0x04
	.zero		1


	//   ....[93]....
        /*06d0*/ 	.word	0x00000bc0
        /*06d4*/ 	.word	0x000000ff
        /*06d8*/ 	.word	0x000002e8
        /*06dc*/ 	.short	0x0100
        /*06de*/ 	.byte	0x04
	.zero		1


	//   ....[94]....
        /*06e0*/ 	.word	0x00000d00
        /*06e4*/ 	.word	0x000000ff
        /*06e8*/ 	.word	0x000002f0
        /*06ec*/ 	.short	0x0100
        /*06ee*/ 	.byte	0x04
	.zero		1


	//   ....[95]....
        /*06f0*/ 	.word	0x00000d10
        /*06f4*/ 	.word	0x000000ff
        /*06f8*/ 	.word	0x000002f8
        /*06fc*/ 	.short	0x0100
        /*06fe*/ 	.byte	0x04
	.zero		1


	//   ....[96]....
        /*0700*/ 	.word	0x00000e00
        /*0704*/ 	.word	0x000000ff
        /*0708*/ 	.word	0x00000300
        /*070c*/ 	.short	0x0100
        /*070e*/ 	.byte	0x04
	.zero		1


	//   ....[97]....
        /*0710*/ 	.word	0x00000e10
        /*0714*/ 	.word	0x000000ff
        /*0718*/ 	.word	0x00000308
        /*071c*/ 	.short	0x0100
        /*071e*/ 	.byte	0x04
	.zero		1


	//   ....[98]....
        /*0720*/ 	.word	0x00000f50
        /*0724*/ 	.word	0x000000ff
        /*0728*/ 	.word	0x00000310
        /*072c*/ 	.short	0x0100
        /*072e*/ 	.byte	0x04
	.zero		1


	//   ....[99]....
        /*0730*/ 	.word	0x00000f60
        /*0734*/ 	.word	0x000000ff
        /*0738*/ 	.word	0x00000320
        /*073c*/ 	.short	0x0100
        /*073e*/ 	.byte	0x04
	.zero		1


	//   ....[100]....
        /*0740*/ 	.word	0x00000f70
        /*0744*/ 	.word	0x000000ff
        /*0748*/ 	.word	0x00000318
        /*074c*/ 	.short	0x0100
        /*074e*/ 	.byte	0x04
	.zero		1


	//   ....[101]....
        /*0750*/ 	.word	0x00000f80
        /*0754*/ 	.word	0x000000ff
        /*0758*/ 	.word	0x00000328
        /*075c*/ 	.short	0x0100
        /*075e*/ 	.byte	0x04
	.zero		1


	//   ....[102]....
        /*0760*/ 	.word	0x000010b0
        /*0764*/ 	.word	0x000000ff
        /*0768*/ 	.word	0x00000330
        /*076c*/ 	.short	0x0100
        /*076e*/ 	.byte	0x04
	.zero		1


	//   ....[103]....
        /*0770*/ 	.word	0x000010c0
        /*0774*/ 	.word	0x000000ff
        /*0778*/ 	.word	0x00000350
        /*077c*/ 	.short	0x0100
        /*077e*/ 	.byte	0x04
	.zero		1


	//   ....[104]....
        /*0780*/ 	.word	0x000010d0
        /*0784*/ 	.word	0x000000ff
        /*0788*/ 	.word	0x00000338
        /*078c*/ 	.short	0x0100
        /*078e*/ 	.byte	0x04
	.zero		1


	//   ....[105]....
        /*0790*/ 	.word	0x000010e0
        /*0794*/ 	.word	0x000000ff
        /*0798*/ 	.word	0x00000358
        /*079c*/ 	.short	0x0100
        /*079e*/ 	.byte	0x04
	.zero		1


	//   ....[106]....
        /*07a0*/ 	.word	0x000010f0
        /*07a4*/ 	.word	0x000000ff
        /*07a8*/ 	.word	0x00000340
        /*07ac*/ 	.short	0x0100
        /*07ae*/ 	.byte	0x04
	.zero		1


	//   ....[107]....
        /*07b0*/ 	.word	0x00001100
        /*07b4*/ 	.word	0x000000ff
        /*07b8*/ 	.word	0x00000360
        /*07bc*/ 	.short	0x0100
        /*07be*/ 	.byte	0x04
	.zero		1


	//   ....[108]....
        /*07c0*/ 	.word	0x00001110
        /*07c4*/ 	.word	0x000000ff
        /*07c8*/ 	.word	0x00000348
        /*07cc*/ 	.short	0x0100
        /*07ce*/ 	.byte	0x04
	.zero		1


	//   ....[109]....
        /*07d0*/ 	.word	0x00001120
        /*07d4*/ 	.word	0x000000ff
        /*07d8*/ 	.word	0x00000368
        /*07dc*/ 	.short	0x0100
        /*07de*/ 	.byte	0x04
	.zero		1


	//   ....[110]....
        /*07e0*/ 	.word	0x00001210
        /*07e4*/ 	.word	0x000000ff
        /*07e8*/ 	.word	0x00000370
        /*07ec*/ 	.short	0x0100
        /*07ee*/ 	.byte	0x04
	.zero		1


	//   ....[111]....
        /*07f0*/ 	.word	0x00001220
        /*07f4*/ 	.word	0x000000ff
        /*07f8*/ 	.word	0x00000380
        /*07fc*/ 	.short	0x0100
        /*07fe*/ 	.byte	0x04
	.zero		1


	//   ....[112]....
        /*0800*/ 	.word	0x00001230
        /*0804*/ 	.word	0x000000ff
        /*0808*/ 	.word	0x00000378
        /*080c*/ 	.short	0x0100
        /*080e*/ 	.byte	0x04
	.zero		1


	//   ....[113]....
        /*0810*/ 	.word	0x00001240
        /*0814*/ 	.word	0x000000ff
        /*0818*/ 	.word	0x00000388
        /*081c*/ 	.short	0x0100
        /*081e*/ 	.byte	0x04
	.zero		1


	//   ....[114]....
        /*0820*/ 	.word	0x00001da0
        /*0824*/ 	.word	0x00000000
        /*0828*/ 	.word	0x00000380
        /*082c*/ 	.short	0x010a
        /*082e*/ 	.byte	0xff
	.zero		1


	//   ....[115]....
        /*0830*/ 	.word	0x00001dd0
        /*0834*/ 	.word	0x00000000
        /*0838*/ 	.word	0x00000370
        /*083c*/ 	.short	0x0101
        /*083e*/ 	.byte	0xff
	.zero		1


	//   ....[116]....
        /*0840*/ 	.word	0x00001e80
        /*0844*/ 	.word	0x000000ff
        /*0848*/ 	.word	0x00000178
        /*084c*/ 	.short	0x010a
        /*084e*/ 	.byte	0x07
	.zero		1


	//   ....[117]....
        /*0850*/ 	.word	0x00001f00
        /*0854*/ 	.word	0x000000ff
        /*0858*/ 	.word	0x00000178
        /*085c*/ 	.short	0x010a
        /*085e*/ 	.byte	0x21
	.zero		1


	//   ....[118]....
        /*0860*/ 	.word	0x00002090
        /*0864*/ 	.word	0x000000ff
        /*0868*/ 	.word	0x00000178
        /*086c*/ 	.short	0x010a
        /*086e*/ 	.byte	0x08
	.zero		1


	//   ....[119]....
        /*0870*/ 	.word	0x000021b0
        /*0874*/ 	.word	0x000000ff
        /*0878*/ 	.word	0x00000308
        /*087c*/ 	.short	0x0101
        /*087e*/ 	.byte	0x06
	.zero		1


	//   ....[120]....
        /*0880*/ 	.word	0x000021d0
        /*0884*/ 	.word	0x000000ff
        /*0888*/ 	.word	0x00000178
        /*088c*/ 	.short	0x010a
        /*088e*/ 	.byte	0x07
	.zero		1


	//   ....[121]....
        /*0890*/ 	.word	0x00002250
        /*0894*/ 	.word	0x000000ff
        /*0898*/ 	.word	0x00000178
        /*089c*/ 	.short	0x010a
        /*089e*/ 	.byte	0x09
	.zero		1


	//   ....[122]....
        /*08a0*/ 	.word	0x000023e0
        /*08a4*/ 	.word	0x000000ff
        /*08a8*/ 	.word	0x00000178
        /*08ac*/ 	.short	0x010a
        /*08ae*/ 	.byte	0x08
	.zero		1


	//   ....[123]....
        /*08b0*/ 	.word	0x00002520
        /*08b4*/ 	.word	0x00000003
        /*08b8*/ 	.word	0x00000310
        /*08bc*/ 	.short	0x010a
        /*08be*/ 	.byte	0xff
	.zero		1


	//   ....[124]....
        /*08c0*/ 	.word	0x00002670
        /*08c4*/ 	.word	0x00000000
        /*08c8*/ 	.word	0x00000000
        /*08cc*/ 	.short	0x0101
        /*08ce*/ 	.byte	0xff
	.zero		1


	//   ....[125]....
        /*08d0*/ 	.word	0x00002c20
        /*08d4*/ 	.word	0x000000ff
        /*08d8*/ 	.word	0x00000000
        /*08dc*/ 	.short	0x010a
        /*08de*/ 	.byte	0x04
	.zero		1


	//   ....[126]....
        /*08e0*/ 	.word	0x00002cb0
        /*08e4*/ 	.word	0x000000ff
        /*08e8*/ 	.word	0x00000000
        /*08ec*/ 	.short	0x010a
        /*08ee*/ 	.byte	0x05
	.zero		1


	//   ....[127]....
        /*08f0*/ 	.word	0x00002d40
        /*08f4*/ 	.word	0x000000ff
        /*08f8*/ 	.word	0x00000000
        /*08fc*/ 	.short	0x010a
        /*08fe*/ 	.byte	0x05
	.zero		1


	//   ....[128]....
        /*0900*/ 	.word	0x00002dd0
        /*0904*/ 	.word	0x000000ff
        /*0908*/ 	.word	0x00000000
        /*090c*/ 	.short	0x010a
        /*090e*/ 	.byte	0x05
	.zero		1


	//   ....[129]....
        /*0910*/ 	.word	0x00002e60
        /*0914*/ 	.word	0x000000ff
        /*0918*/ 	.word	0x00000000
        /*091c*/ 	.short	0x010a
        /*091e*/ 	.byte	0x05
	.zero		1


	//   ....[130]....
        /*0920*/ 	.word	0x00002ef0
        /*0924*/ 	.word	0x000000ff
        /*0928*/ 	.word	0x00000000
        /*092c*/ 	.short	0x010a
        /*092e*/ 	.byte	0x05
	.zero		1


	//   ....[131]....
        /*0930*/ 	.word	0x00002f80
        /*0934*/ 	.word	0x000000ff
        /*0938*/ 	.word	0x00000000
        /*093c*/ 	.short	0x010a
        /*093e*/ 	.byte	0x05
	.zero		1


	//   ....[132]....
        /*0940*/ 	.word	0x00003010
        /*0944*/ 	.word	0x000000ff
        /*0948*/ 	.word	0x00000000
        /*094c*/ 	.short	0x010a
        /*094e*/ 	.byte	0x05
	.zero		1


	//   ....[133]....
        /*0950*/ 	.word	0x000030a0
        /*0954*/ 	.word	0x000000ff
        /*0958*/ 	.word	0x00000000
        /*095c*/ 	.short	0x010a
        /*095e*/ 	.byte	0x05
	.zero		1


	//   ....[134]....
        /*0960*/ 	.word	0x00003130
        /*0964*/ 	.word	0x000000ff
        /*0968*/ 	.word	0x00000000
        /*096c*/ 	.short	0x010a
        /*096e*/ 	.byte	0x05
	.zero		1


	//   ....[135]....
        /*0970*/ 	.word	0x000031c0
        /*0974*/ 	.word	0x000000ff
        /*0978*/ 	.word	0x00000000
        /*097c*/ 	.short	0x010a
        /*097e*/ 	.byte	0x05
	.zero		1


	//   ....[136]....
        /*0980*/ 	.word	0x00003250
        /*0984*/ 	.word	0x000000ff
        /*0988*/ 	.word	0x00000000
        /*098c*/ 	.short	0x010a
        /*098e*/ 	.byte	0x05
	.zero		1


	//   ....[137]....
        /*0990*/ 	.word	0x000032e0
        /*0994*/ 	.word	0x000000ff
        /*0998*/ 	.word	0x00000000
        /*099c*/ 	.short	0x010a
        /*099e*/ 	.byte	0x05
	.zero		1


	//   ....[138]....
        /*09a0*/ 	.word	0x00003370
        /*09a4*/ 	.word	0x000000ff
        /*09a8*/ 	.word	0x00000000
        /*09ac*/ 	.short	0x010a
        /*09ae*/ 	.byte	0x05
	.zero		1


	//   ....[139]....
        /*09b0*/ 	.word	0x00003400
        /*09b4*/ 	.word	0x000000ff
        /*09b8*/ 	.word	0x00000000
        /*09bc*/ 	.short	0x010a
        /*09be*/ 	.byte	0x05
	.zero		1


	//   ....[140]....
        /*09c0*/ 	.word	0x00003490
        /*09c4*/ 	.word	0x000000ff
        /*09c8*/ 	.word	0x00000000
        /*09cc*/ 	.short	0x010a
        /*09ce*/ 	.byte	0x05
	.zero		1


	//   ....[141]....
        /*09d0*/ 	.word	0x00003520
        /*09d4*/ 	.word	0x000000ff
        /*09d8*/ 	.word	0x00000000
        /*09dc*/ 	.short	0x010a
        /*09de*/ 	.byte	0x05
	.zero		1


	//   ....[142]....
        /*09e0*/ 	.word	0x000035b0
        /*09e4*/ 	.word	0x000000ff
        /*09e8*/ 	.word	0x00000000
        /*09ec*/ 	.short	0x010a
        /*09ee*/ 	.byte	0x05
	.zero		1


	//   ....[143]....
        /*09f0*/ 	.word	0x00003640
        /*09f4*/ 	.word	0x000000ff
        /*09f8*/ 	.word	0x00000000
        /*09fc*/ 	.short	0x010a
        /*09fe*/ 	.byte	0x05
	.zero		1


	//   ....[144]....
        /*0a00*/ 	.word	0x000036d0
        /*0a04*/ 	.word	0x000000ff
        /*0a08*/ 	.word	0x00000000
        /*0a0c*/ 	.short	0x010a
        /*0a0e*/ 	.byte	0x05
	.zero		1


	//   ....[145]....
        /*0a10*/ 	.word	0x00003760
        /*0a14*/ 	.word	0x000000ff
        /*0a18*/ 	.word	0x00000000
        /*0a1c*/ 	.short	0x010a
        /*0a1e*/ 	.byte	0x05
	.zero		1


	//   ....[146]....
        /*0a20*/ 	.word	0x000037f0
        /*0a24*/ 	.word	0x000000ff
        /*0a28*/ 	.word	0x00000000
        /*0a2c*/ 	.short	0x010a
        /*0a2e*/ 	.byte	0x05
	.zero		1


	//   ....[147]....
        /*0a30*/ 	.word	0x00003880
        /*0a34*/ 	.word	0x000000ff
        /*0a38*/ 	.word	0x00000000
        /*0a3c*/ 	.short	0x010a
        /*0a3e*/ 	.byte	0x05
	.zero		1


	//   ....[148]....
        /*0a40*/ 	.word	0x00003910
        /*0a44*/ 	.word	0x000000ff
        /*0a48*/ 	.word	0x00000000
        /*0a4c*/ 	.short	0x010a
        /*0a4e*/ 	.byte	0x05
	.zero		1


	//   ....[149]....
        /*0a50*/ 	.word	0x000039a0
        /*0a54*/ 	.word	0x000000ff
        /*0a58*/ 	.word	0x00000000
        /*0a5c*/ 	.short	0x010a
        /*0a5e*/ 	.byte	0x05
	.zero		1


	//   ....[150]....
        /*0a60*/ 	.word	0x00003a30
        /*0a64*/ 	.word	0x000000ff
        /*0a68*/ 	.word	0x00000000
        /*0a6c*/ 	.short	0x010a
        /*0a6e*/ 	.byte	0x05
	.zero		1


	//   ....[151]....
        /*0a70*/ 	.word	0x00003ac0
        /*0a74*/ 	.word	0x000000ff
        /*0a78*/ 	.word	0x00000000
        /*0a7c*/ 	.short	0x010a
        /*0a7e*/ 	.byte	0x05
	.zero		1


	//   ....[152]....
        /*0a80*/ 	.word	0x00003b50
        /*0a84*/ 	.word	0x000000ff
        /*0a88*/ 	.word	0x00000000
        /*0a8c*/ 	.short	0x010a
        /*0a8e*/ 	.byte	0x05
	.zero		1


	//   ....[153]....
        /*0a90*/ 	.word	0x00003be0
        /*0a94*/ 	.word	0x000000ff
        /*0a98*/ 	.word	0x00000000
        /*0a9c*/ 	.short	0x010a
        /*0a9e*/ 	.byte	0x05
	.zero		1


	//   ....[154]....
        /*0aa0*/ 	.word	0x00003c70
        /*0aa4*/ 	.word	0x000000ff
        /*0aa8*/ 	.word	0x00000000
        /*0aac*/ 	.short	0x010a
        /*0aae*/ 	.byte	0x05
	.zero		1


	//   ....[155]....
        /*0ab0*/ 	.word	0x00003d00
        /*0ab4*/ 	.word	0x000000ff
        /*0ab8*/ 	.word	0x00000000
        /*0abc*/ 	.short	0x010a
        /*0abe*/ 	.byte	0x05
	.zero		1


	//   ....[156]....
        /*0ac0*/ 	.word	0x00003d90
        /*0ac4*/ 	.word	0x000000ff
        /*0ac8*/ 	.word	0x00000000
        /*0acc*/ 	.short	0x010a
        /*0ace*/ 	.byte	0x05
	.zero		1


	//   ....[157]....
        /*0ad0*/ 	.word	0x00003e20
        /*0ad4*/ 	.word	0x000000ff
        /*0ad8*/ 	.word	0x00000000
        /*0adc*/ 	.short	0x010a
        /*0ade*/ 	.byte	0x05
	.zero		1


	//   ....[158]....
        /*0ae0*/ 	.word	0x00003eb0
        /*0ae4*/ 	.word	0x000000ff
        /*0ae8*/ 	.word	0x00000000
        /*0aec*/ 	.short	0x010a
        /*0aee*/ 	.byte	0x05
	.zero		1


	//   ....[159]....
        /*0af0*/ 	.word	0x00003f40
        /*0af4*/ 	.word	0x000000ff
        /*0af8*/ 	.word	0x00000000
        /*0afc*/ 	.short	0x010a
        /*0afe*/ 	.byte	0x05
	.zero		1


	//   ....[160]....
        /*0b00*/ 	.word	0x00003fd0
        /*0b04*/ 	.word	0x000000ff
        /*0b08*/ 	.word	0x00000000
        /*0b0c*/ 	.short	0x010a
        /*0b0e*/ 	.byte	0x05
	.zero		1


	//   ....[161]....
        /*0b10*/ 	.word	0x00004060
        /*0b14*/ 	.word	0x000000ff
        /*0b18*/ 	.word	0x00000000
        /*0b1c*/ 	.short	0x010a
        /*0b1e*/ 	.byte	0x05
	.zero		1


	//   ....[162]....
        /*0b20*/ 	.word	0x000040f0
        /*0b24*/ 	.word	0x000000ff
        /*0b28*/ 	.word	0x00000000
        /*0b2c*/ 	.short	0x010a
        /*0b2e*/ 	.byte	0x05
	.zero		1


	//   ....[163]....
        /*0b30*/ 	.word	0x00004180
        /*0b34*/ 	.word	0x000000ff
        /*0b38*/ 	.word	0x00000000
        /*0b3c*/ 	.short	0x010a
        /*0b3e*/ 	.byte	0x05
	.zero		1


	//   ....[164]....
        /*0b40*/ 	.word	0x00004210
        /*0b44*/ 	.word	0x000000ff
        /*0b48*/ 	.word	0x00000000
        /*0b4c*/ 	.short	0x010a
        /*0b4e*/ 	.byte	0x05
	.zero		1


	//   ....[165]....
        /*0b50*/ 	.word	0x000042a0
        /*0b54*/ 	.word	0x000000ff
        /*0b58*/ 	.word	0x00000000
        /*0b5c*/ 	.short	0x010a
        /*0b5e*/ 	.byte	0x05
	.zero		1


	//   ....[166]....
        /*0b60*/ 	.word	0x00004330
        /*0b64*/ 	.word	0x000000ff
        /*0b68*/ 	.word	0x00000000
        /*0b6c*/ 	.short	0x010a
        /*0b6e*/ 	.byte	0x05
	.zero		1


	//   ....[167]....
        /*0b70*/ 	.word	0x000043c0
        /*0b74*/ 	.word	0x000000ff
        /*0b78*/ 	.word	0x00000000
        /*0b7c*/ 	.short	0x010a
        /*0b7e*/ 	.byte	0x05
	.zero		1


	//   ....[168]....
        /*0b80*/ 	.word	0x00004450
        /*0b84*/ 	.word	0x000000ff
        /*0b88*/ 	.word	0x00000000
        /*0b8c*/ 	.short	0x010a
        /*0b8e*/ 	.byte	0x05
	.zero		1


	//   ....[169]....
        /*0b90*/ 	.word	0x000044e0
        /*0b94*/ 	.word	0x000000ff
        /*0b98*/ 	.word	0x00000000
        /*0b9c*/ 	.short	0x010a
        /*0b9e*/ 	.byte	0x05
	.zero		1


	//   ....[170]....
        /*0ba0*/ 	.word	0x00004570
        /*0ba4*/ 	.word	0x000000ff
        /*0ba8*/ 	.word	0x00000000
        /*0bac*/ 	.short	0x010a
        /*0bae*/ 	.byte	0x05
	.zero		1


	//   ....[171]....
        /*0bb0*/ 	.word	0x00004610
        /*0bb4*/ 	.word	0x00000000
        /*0bb8*/ 	.word	0x00000000
        /*0bbc*/ 	.short	0x010a
        /*0bbe*/ 	.byte	0xff
	.zero		1


	//   ....[172]....
        /*0bc0*/ 	.word	0x00004750
        /*0bc4*/ 	.word	0x00000002
        /*0bc8*/ 	.word	0x00000370
        /*0bcc*/ 	.short	0x010a
        /*0bce*/ 	.byte	0xff
	.zero		1


	//   ....[173]....
        /*0bd0*/ 	.word	0x000047c0
        /*0bd4*/ 	.word	0x00000002
        /*0bd8*/ 	.word	0x00000000
        /*0bdc*/ 	.short	0x0101
        /*0bde*/ 	.byte	0xff
	.zero		1


	//   ....[174]....
        /*0be0*/ 	.word	0x000047e0
        /*0be4*/ 	.word	0x000000ff
        /*0be8*/ 	.word	0x00000320
        /*0bec*/ 	.short	0x010a
        /*0bee*/ 	.byte	0x04
	.zero		1


	//   ....[175]....
        /*0bf0*/ 	.word	0x00004900
        /*0bf4*/ 	.word	0x00000002
        /*0bf8*/ 	.word	0x00000310
        /*0bfc*/ 	.short	0x010a
        /*0bfe*/ 	.byte	0xff
	.zero		1


	//   ....[176]....
        /*0c00*/ 	.word	0x00004a00
        /*0c04*/ 	.word	0x00000002
        /*0c08*/ 	.word	0x00000000
        /*0c0c*/ 	.short	0x0101
        /*0c0e*/ 	.byte	0xff
	.zero		1


	//   ....[177]....
        /*0c10*/ 	.word	0x00004a90
        /*0c14*/ 	.word	0x000000ff
        /*0c18*/ 	.word	0x00000320
        /*0c1c*/ 	.short	0x0106
        /*0c1e*/ 	.byte	0x04
	.zero		1


	//   ....[178]....
        /*0c20*/ 	.word	0x00004ab0
        /*0c24*/ 	.word	0x000000ff
        /*0c28*/ 	.word	0x00000320
        /*0c2c*/ 	.short	0x010a
        /*0c2e*/ 	.byte	0x04
	.zero		1


	//   ....[179]....
        /*0c30*/ 	.word	0x00004b40
        /*0c34*/ 	.word	0x000000ff
        /*0c38*/ 	.word	0x00000320
        /*0c3c*/ 	.short	0x0106
        /*0c3e*/ 	.byte	0x07
	.zero		1


	//   ....[180]....
        /*0c40*/ 	.word	0x00004b80
        /*0c44*/ 	.word	0x00000000
        /*0c48*/ 	.word	0x00000320
        /*0c4c*/ 	.short	0x010a
        /*0c4e*/ 	.byte	0xff
	.zero		1


	//   ....[181]....
        /*0c50*/ 	.word	0x00005080
        /*0c54*/ 	.word	0x00000000
        /*0c58*/ 	.word	0x00000310
        /*0c5c*/ 	.short	0x010a
        /*0c5e*/ 	.byte	0xff
	.zero		1


	//   ....[182]....
        /*0c60*/ 	.word	0x00005180
        /*0c64*/ 	.word	0x00000003
        /*0c68*/ 	.word	0x00000000
        /*0c6c*/ 	.short	0x0101
        /*0c6e*/ 	.byte	0xff
	.zero		1


	//   ....[183]....
        /*0c70*/ 	.word	0x00005190
        /*0c74*/ 	.word	0x000000ff
        /*0c78*/ 	.word	0x00000000
        /*0c7c*/ 	.short	0x010a
        /*0c7e*/ 	.byte	0x05
	.zero		1


	//   ....[184]....
        /*0c80*/ 	.word	0x000051b0
        /*0c84*/ 	.word	0x000000ff
        /*0c88*/ 	.word	0x00000350
        /*0c8c*/ 	.short	0x010a
        /*0c8e*/ 	.byte	0x13
	.zero		1


	//   ....[185]....
        /*0c90*/ 	.word	0x000052e0
        /*0c94*/ 	.word	0x000000ff
        /*0c98*/ 	.word	0x00000000
        /*0c9c*/ 	.short	0x010a
        /*0c9e*/ 	.byte	0x07
	.zero		1


	//   ....[186]....
        /*0ca0*/ 	.word	0x000053f0
        /*0ca4*/ 	.word	0x000000ff
        /*0ca8*/ 	.word	0x00000000
        /*0cac*/ 	.short	0x010a
        /*0cae*/ 	.byte	0x0a
	.zero		1


	//   ....[187]....
        /*0cb0*/ 	.word	0x000055c0
        /*0cb4*/ 	.word	0x000000ff
        /*0cb8*/ 	.word	0x00000000
        /*0cbc*/ 	.short	0x010a
        /*0cbe*/ 	.byte	0x04
	.zero		1


	//   ....[188]....
        /*0cc0*/ 	.word	0x00005650
        /*0cc4*/ 	.word	0x000000ff
        /*0cc8*/ 	.word	0x00000000
        /*0ccc*/ 	.short	0x010a
        /*0cce*/ 	.byte	0x05
	.zero		1


	//   ....[189]....
        /*0cd0*/ 	.word	0x000056e0
        /*0cd4*/ 	.word	0x000000ff
        /*0cd8*/ 	.word	0x00000000
        /*0cdc*/ 	.short	0x010a
        /*0cde*/ 	.byte	0x05
	.zero		1


	//   ....[190]....
        /*0ce0*/ 	.word	0x00005770
        /*0ce4*/ 	.word	0x000000ff
        /*0ce8*/ 	.word	0x00000000
        /*0cec*/ 	.short	0x010a
        /*0cee*/ 	.byte	0x04
	.zero		1


	//   ....[191]....
        /*0cf0*/ 	.word	0x00005c70
        /*0cf4*/ 	.word	0x00000003
        /*0cf8*/ 	.word	0x00000310
        /*0cfc*/ 	.short	0x010a
        /*0cfe*/ 	.byte	0xff
	.zero		1


	//   ....[192]....
        /*0d00*/ 	.word	0x00005de0
        /*0d04*/ 	.word	0x00000000
        /*0d08*/ 	.word	0x00000000
        /*0d0c*/ 	.short	0x0101
        /*0d0e*/ 	.byte	0xff
	.zero		1


	//   ....[193]....
        /*0d10*/ 	.word	0x000062a0
        /*0d14*/ 	.word	0x000000ff
        /*0d18*/ 	.word	0x00000308
        /*0d1c*/ 	.short	0x010a
        /*0d1e*/ 	.byte	0x15
	.zero		1


	//   ....[194]....
        /*0d20*/ 	.word	0x00006430
        /*0d24*/ 	.word	0x000000ff
        /*0d28*/ 	.word	0x000002f8
        /*0d2c*/ 	.short	0x010a
        /*0d2e*/ 	.byte	0x15
	.zero		1


	//   ....[195]....
        /*0d30*/ 	.word	0x000067c0
        /*0d34*/ 	.word	0x000000ff
        /*0d38*/ 	.word	0x000002f0
        /*0d3c*/ 	.short	0x010b
        /*0d3e*/ 	.byte	0x15
	.zero		1


	//   ....[196]....
        /*0d40*/ 	.word	0x000067d0
        /*0d44*/ 	.word	0x000000ff
        /*0d48*/ 	.word	0x00000000
        /*0d4c*/ 	.short	0x0101
        /*0d4e*/ 	.byte	0x27
	.zero		1


	//   ....[197]....
        /*0d50*/ 	.word	0x00006810
        /*0d54*/ 	.word	0x00000000
        /*0d58*/ 	.word	0x000002f8
        /*0d5c*/ 	.short	0x010a
        /*0d5e*/ 	.byte	0xff
	.zero		1


	//   ....[198]....
        /*0d60*/ 	.word	0x00006a90
        /*0d64*/ 	.word	0x00000008
        /*0d68*/ 	.word	0x00000310
        /*0d6c*/ 	.short	0x010a
        /*0d6e*/ 	.byte	0xff
	.zero		1


	//   ....[199]....
        /*0d70*/ 	.word	0x00006c10
        /*0d74*/ 	.word	0x00000000
        /*0d78*/ 	.word	0x00000000
        /*0d7c*/ 	.short	0x0101
        /*0d7e*/ 	.byte	0xff
	.zero		1


	//   ....[200]....
        /*0d80*/ 	.word	0x00007470
        /*0d84*/ 	.word	0x000000ff
        /*0d88*/ 	.word	0x000002f0
        /*0d8c*/ 	.short	0x010a
        /*0d8e*/ 	.byte	0x2e
	.zero		1


	//   ....[201]....
        /*0d90*/ 	.word	0x00007480
        /*0d94*/ 	.word	0x000000ff
        /*0d98*/ 	.word	0x00000330
        /*0d9c*/ 	.short	0x010a
        /*0d9e*/ 	.byte	0x2f
	.zero		1


	//   ....[202]....
        /*0da0*/ 	.word	0x00007510
        /*0da4*/ 	.word	0x000000ff
        /*0da8*/ 	.word	0x000002f0
        /*0dac*/ 	.short	0x010a
        /*0dae*/ 	.byte	0x2e
	.zero		1


	//   ....[203]....
        /*0db0*/ 	.word	0x00007720
        /*0db4*/ 	.word	0x000000ff
        /*0db8*/ 	.word	0x00000000
        /*0dbc*/ 	.short	0x0101
        /*0dbe*/ 	.byte	0x04
	.zero		1


	//   ....[204]....
        /*0dc0*/ 	.word	0x00007740
        /*0dc4*/ 	.word	0x000000ff
        /*0dc8*/ 	.word	0x00000330
        /*0dcc*/ 	.short	0x010a
        /*0dce*/ 	.byte	0x2f
	.zero		1


	//   ....[205]....
        /*0dd0*/ 	.word	0x000084f0
        /*0dd4*/ 	.word	0x000000ff
        /*0dd8*/ 	.word	0x00000000
        /*0ddc*/ 	.short	0x0101
        /*0dde*/ 	.byte	0x04
	.zero		1


	//   ....[206]....
        /*0de0*/ 	.word	0x00008da0
        /*0de4*/ 	.word	0x00000000
        /*0de8*/ 	.word	0x00000380
        /*0dec*/ 	.short	0x010a
        /*0dee*/ 	.byte	0xff
	.zero		1


	//   ....[207]....
        /*0df0*/ 	.word	0x00008e00
        /*0df4*/ 	.word	0x00000000
        /*0df8*/ 	.word	0x00000178
        /*0dfc*/ 	.short	0x010a
        /*0dfe*/ 	.byte	0xff
	.zero		1


	//   ....[208]....
        /*0e00*/ 	.word	0x00008e60
        /*0e04*/ 	.word	0x00000000
        /*0e08*/ 	.word	0x00000178
        /*0e0c*/ 	.short	0x010a
        /*0e0e*/ 	.byte	0xff
	.zero		1


	//   ....[209]....
        /*0e10*/ 	.word	0x00008eb0
        /*0e14*/ 	.word	0x00000003
        /*0e18*/ 	.word	0x00000310
        /*0e1c*/ 	.short	0x010a
        /*0e1e*/ 	.byte	0xff
	.zero		1


	//   ....[210]....
        /*0e20*/ 	.word	0x00008f10
        /*0e24*/ 	.word	0x00000000
        /*0e28*/ 	.word	0x00000000
        /*0e2c*/ 	.short	0x010a
        /*0e2e*/ 	.byte	0xff
	.zero		1


	//   ....[211]....
        /*0e30*/ 	.word	0x00008f70
        /*0e34*/ 	.word	0x00000000
        /*0e38*/ 	.word	0x00000000
        /*0e3c*/ 	.short	0x010a
        /*0e3e*/ 	.byte	0xff
	.zero		1


	//   ....[212]....
        /*0e40*/ 	.word	0x00008fd0
        /*0e44*/ 	.word	0x00000000
        /*0e48*/ 	.word	0x00000000
        /*0e4c*/ 	.short	0x010a
        /*0e4e*/ 	.byte	0xff
	.zero		1


	//   ....[213]....
        /*0e50*/ 	.word	0x00009030
        /*0e54*/ 	.word	0x00000000
        /*0e58*/ 	.word	0x00000000
        /*0e5c*/ 	.short	0x010a
        /*0e5e*/ 	.byte	0xff
	.zero		1


	//   ....[214]....
        /*0e60*/ 	.word	0x00009090
        /*0e64*/ 	.word	0x00000000
        /*0e68*/ 	.word	0x00000000
        /*0e6c*/ 	.short	0x010a
        /*0e6e*/ 	.byte	0xff
	.zero		1


	//   ....[215]....
        /*0e70*/ 	.word	0x000090f0
        /*0e74*/ 	.word	0x00000000
        /*0e78*/ 	.word	0x00000000
        /*0e7c*/ 	.short	0x010a
        /*0e7e*/ 	.byte	0xff
	.zero		1


	//   ....[216]....
        /*0e80*/ 	.word	0x00009150
        /*0e84*/ 	.word	0x00000000
        /*0e88*/ 	.word	0x00000000
        /*0e8c*/ 	.short	0x010a
        /*0e8e*/ 	.byte	0xff
	.zero		1


	//   ....[217]....
        /*0e90*/ 	.word	0x000091b0
        /*0e94*/ 	.word	0x00000000
        /*0e98*/ 	.word	0x00000000
        /*0e9c*/ 	.short	0x010a
        /*0e9e*/ 	.byte	0xff
	.zero		1


	//   ....[218]....
        /*0ea0*/ 	.word	0x00009210
        /*0ea4*/ 	.word	0x00000000
        /*0ea8*/ 	.word	0x00000000
        /*0eac*/ 	.short	0x010a
        /*0eae*/ 	.byte	0xff
	.zero		1


	//   ....[219]....
        /*0eb0*/ 	.word	0x00009270
        /*0eb4*/ 	.word	0x00000000
        /*0eb8*/ 	.word	0x00000000
        /*0ebc*/ 	.short	0x010a
        /*0ebe*/ 	.byte	0xff
	.zero		1


	//   ....[220]....
        /*0ec0*/ 	.word	0x000092d0
        /*0ec4*/ 	.word	0x00000000
        /*0ec8*/ 	.word	0x00000000
        /*0ecc*/ 	.short	0x010a
        /*0ece*/ 	.byte	0xff
	.zero		1


	//   ....[221]....
        /*0ed0*/ 	.word	0x00009330
        /*0ed4*/ 	.word	0x00000000
        /*0ed8*/ 	.word	0x00000000
        /*0edc*/ 	.short	0x010a
        /*0ede*/ 	.byte	0xff
	.zero		1


	//   ....[222]....
        /*0ee0*/ 	.word	0x00009390
        /*0ee4*/ 	.word	0x00000000
        /*0ee8*/ 	.word	0x00000000
        /*0eec*/ 	.short	0x010a
        /*0eee*/ 	.byte	0xff
	.zero		1


	//   ....[223]....
        /*0ef0*/ 	.word	0x000093f0
        /*0ef4*/ 	.word	0x00000000
        /*0ef8*/ 	.word	0x00000000
        /*0efc*/ 	.short	0x010a
        /*0efe*/ 	.byte	0xff
	.zero		1


	//   ....[224]....
        /*0f00*/ 	.word	0x00009450
        /*0f04*/ 	.word	0x00000000
        /*0f08*/ 	.word	0x00000000
        /*0f0c*/ 	.short	0x010a
        /*0f0e*/ 	.byte	0xff
	.zero		1


	//   ....[225]....
        /*0f10*/ 	.word	0x000094b0
        /*0f14*/ 	.word	0x00000000
        /*0f18*/ 	.word	0x00000000
        /*0f1c*/ 	.short	0x010a
        /*0f1e*/ 	.byte	0xff
	.zero		1


	//   ....[226]....
        /*0f20*/ 	.word	0x00009510
        /*0f24*/ 	.word	0x00000000
        /*0f28*/ 	.word	0x00000000
        /*0f2c*/ 	.short	0x010a
        /*0f2e*/ 	.byte	0xff
	.zero		1


	//   ....[227]....
        /*0f30*/ 	.word	0x00009570
        /*0f34*/ 	.word	0x00000000
        /*0f38*/ 	.word	0x00000000
        /*0f3c*/ 	.short	0x010a
        /*0f3e*/ 	.byte	0xff
	.zero		1


	//   ....[228]....
        /*0f40*/ 	.word	0x000095d0
        /*0f44*/ 	.word	0x00000000
        /*0f48*/ 	.word	0x00000000
        /*0f4c*/ 	.short	0x010a
        /*0f4e*/ 	.byte	0xff
	.zero		1


	//   ....[229]....
        /*0f50*/ 	.word	0x00009630
        /*0f54*/ 	.word	0x00000000
        /*0f58*/ 	.word	0x00000000
        /*0f5c*/ 	.short	0x010a
        /*0f5e*/ 	.byte	0xff
	.zero		1


	//   ....[230]....
        /*0f60*/ 	.word	0x00009690
        /*0f64*/ 	.word	0x00000000
        /*0f68*/ 	.word	0x00000000
        /*0f6c*/ 	.short	0x010a
        /*0f6e*/ 	.byte	0xff
	.zero		1


	//   ....[231]....
        /*0f70*/ 	.word	0x000096f0
        /*0f74*/ 	.word	0x00000000
        /*0f78*/ 	.word	0x00000000
        /*0f7c*/ 	.short	0x010a
        /*0f7e*/ 	.byte	0xff
	.zero		1


	//   ....[232]....
        /*0f80*/ 	.word	0x00009750
        /*0f84*/ 	.word	0x00000000
        /*0f88*/ 	.word	0x00000000
        /*0f8c*/ 	.short	0x010a
        /*0f8e*/ 	.byte	0xff
	.zero		1


	//   ....[233]....
        /*0f90*/ 	.word	0x000097b0
        /*0f94*/ 	.word	0x00000000
        /*0f98*/ 	.word	0x00000000
        /*0f9c*/ 	.short	0x010a
        /*0f9e*/ 	.byte	0xff
	.zero		1


	//   ....[234]....
        /*0fa0*/ 	.word	0x00009810
        /*0fa4*/ 	.word	0x00000000
        /*0fa8*/ 	.word	0x00000000
        /*0fac*/ 	.short	0x010a
        /*0fae*/ 	.byte	0xff
	.zero		1


	//   ....[235]....
        /*0fb0*/ 	.word	0x00009870
        /*0fb4*/ 	.word	0x00000000
        /*0fb8*/ 	.word	0x00000000
        /*0fbc*/ 	.short	0x010a
        /*0fbe*/ 	.byte	0xff
	.zero		1


	//   ....[236]....
        /*0fc0*/ 	.word	0x000098d0
        /*0fc4*/ 	.word	0x00000000
        /*0fc8*/ 	.word	0x00000000
        /*0fcc*/ 	.short	0x010a
        /*0fce*/ 	.byte	0xff
	.zero		1


	//   ....[237]....
        /*0fd0*/ 	.word	0x00009930
        /*0fd4*/ 	.word	0x00000000
        /*0fd8*/ 	.word	0x00000000
        /*0fdc*/ 	.short	0x010a
        /*0fde*/ 	.byte	0xff
	.zero		1


	//   ....[238]....
        /*0fe0*/ 	.word	0x00009990
        /*0fe4*/ 	.word	0x00000000
        /*0fe8*/ 	.word	0x00000000
        /*0fec*/ 	.short	0x010a
        /*0fee*/ 	.byte	0xff
	.zero		1


	//   ....[239]....
        /*0ff0*/ 	.word	0x000099f0
        /*0ff4*/ 	.word	0x00000000
        /*0ff8*/ 	.word	0x00000000
        /*0ffc*/ 	.short	0x010a
        /*0ffe*/ 	.byte	0xff
	.zero		1


	//   ....[240]....
        /*1000*/ 	.word	0x00009a50
        /*1004*/ 	.word	0x00000000
        /*1008*/ 	.word	0x00000000
        /*100c*/ 	.short	0x010a
        /*100e*/ 	.byte	0xff
	.zero		1


	//   ....[241]....
        /*1010*/ 	.word	0x00009ab0
        /*1014*/ 	.word	0x00000000
        /*1018*/ 	.word	0x00000000
        /*101c*/ 	.short	0x010a
        /*101e*/ 	.byte	0xff
	.zero		1


	//   ....[242]....
        /*1020*/ 	.word	0x00009b10
        /*1024*/ 	.word	0x00000000
        /*1028*/ 	.word	0x00000000
        /*102c*/ 	.short	0x010a
        /*102e*/ 	.byte	0xff
	.zero		1


	//   ....[243]....
        /*1030*/ 	.word	0x00009b70
        /*1034*/ 	.word	0x00000000
        /*1038*/ 	.word	0x00000000
        /*103c*/ 	.short	0x010a
        /*103e*/ 	.byte	0xff
	.zero		1


	//   ....[244]....
        /*1040*/ 	.word	0x00009bd0
        /*1044*/ 	.word	0x00000000
        /*1048*/ 	.word	0x00000000
        /*104c*/ 	.short	0x010a
        /*104e*/ 	.byte	0xff
	.zero		1


	//   ....[245]....
        /*1050*/ 	.word	0x00009c30
        /*1054*/ 	.word	0x00000000
        /*1058*/ 	.word	0x00000000
        /*105c*/ 	.short	0x010a
        /*105e*/ 	.byte	0xff
	.zero		1


	//   ....[246]....
        /*1060*/ 	.word	0x00009c90
        /*1064*/ 	.word	0x00000000
        /*1068*/ 	.word	0x00000000
        /*106c*/ 	.short	0x010a
        /*106e*/ 	.byte	0xff
	.zero		1


	//   ....[247]....
        /*1070*/ 	.word	0x00009cf0
        /*1074*/ 	.word	0x00000000
        /*1078*/ 	.word	0x00000000
        /*107c*/ 	.short	0x010a
        /*107e*/ 	.byte	0xff
	.zero		1


	//   ....[248]....
        /*1080*/ 	.word	0x00009d50
        /*1084*/ 	.word	0x00000000
        /*1088*/ 	.word	0x00000000
        /*108c*/ 	.short	0x010a
        /*108e*/ 	.byte	0xff
	.zero		1


	//   ....[249]....
        /*1090*/ 	.word	0x00009db0
        /*1094*/ 	.word	0x00000000
        /*1098*/ 	.word	0x00000000
        /*109c*/ 	.short	0x010a
        /*109e*/ 	.byte	0xff
	.zero		1


	//   ....[250]....
        /*10a0*/ 	.word	0x00009e10
        /*10a4*/ 	.word	0x00000000
        /*10a8*/ 	.word	0x00000000
        /*10ac*/ 	.short	0x010a
        /*10ae*/ 	.byte	0xff
	.zero		1


	//   ....[251]....
        /*10b0*/ 	.word	0x00009e70
        /*10b4*/ 	.word	0x00000000
        /*10b8*/ 	.word	0x00000000
        /*10bc*/ 	.short	0x010a
        /*10be*/ 	.byte	0xff
	.zero		1


	//   ....[252]....
        /*10c0*/ 	.word	0x00009ed0
        /*10c4*/ 	.word	0x00000000
        /*10c8*/ 	.word	0x00000000
        /*10cc*/ 	.short	0x010a
        /*10ce*/ 	.byte	0xff
	.zero		1


	//   ....[253]....
        /*10d0*/ 	.word	0x00009f30
        /*10d4*/ 	.word	0x00000000
        /*10d8*/ 	.word	0x00000000
        /*10dc*/ 	.short	0x010a
        /*10de*/ 	.byte	0xff
	.zero		1


	//   ....[254]....
        /*10e0*/ 	.word	0x00009f90
        /*10e4*/ 	.word	0x00000000
        /*10e8*/ 	.word	0x00000000
        /*10ec*/ 	.short	0x010a
        /*10ee*/ 	.byte	0xff
	.zero		1


	//   ....[255]....
        /*10f0*/ 	.word	0x00009ff0
        /*10f4*/ 	.word	0x00000000
        /*10f8*/ 	.word	0x00000000
        /*10fc*/ 	.short	0x010a
        /*10fe*/ 	.byte	0xff
	.zero		1


	//   ....[0]....
        /*1100*/ 	.word	0x0000a040
        /*1104*/ 	.word	0x00000002
        /*1108*/ 	.word	0x00000370
        /*110c*/ 	.short	0x010a
        /*110e*/ 	.byte	0xff
	.zero		1


	//   ....[1]....
        /*1110*/ 	.word	0x0000a0a0
        /*1114*/ 	.word	0x00000002
        /*1118*/ 	.word	0x00000320
        /*111c*/ 	.short	0x010a
        /*111e*/ 	.byte	0xff
	.zero		1


	//   ....[2]....
        /*1120*/ 	.word	0x0000a0f0
        /*1124*/ 	.word	0x00000002
        /*1128*/ 	.word	0x00000310
        /*112c*/ 	.short	0x010a
        /*112e*/ 	.byte	0xff
	.zero		1


	//   ....[3]....
        /*1130*/ 	.word	0x0000a150
        /*1134*/ 	.word	0x00000000
        /*1138*/ 	.word	0x00000320
        /*113c*/ 	.short	0x010a
        /*113e*/ 	.byte	0xff
	.zero		1


	//   ....[4]....
        /*1140*/ 	.word	0x0000a1a0
        /*1144*/ 	.word	0x00000000
        /*1148*/ 	.word	0x00000310
        /*114c*/ 	.short	0x010a
        /*114e*/ 	.byte	0xff
	.zero		1


	//   ....[5]....
        /*1150*/ 	.word	0x0000a200
        /*1154*/ 	.word	0x00000002
        /*1158*/ 	.word	0x00000350
        /*115c*/ 	.short	0x010a
        /*115e*/ 	.byte	0xff
	.zero		1


	//   ....[6]....
        /*1160*/ 	.word	0x0000a260
        /*1164*/ 	.word	0x00000000
        /*1168*/ 	.word	0x00000000
        /*116c*/ 	.short	0x010a
        /*116e*/ 	.byte	0xff
	.zero		1


	//   ....[7]....
        /*1170*/ 	.word	0x0000a2c0
        /*1174*/ 	.word	0x00000000
        /*1178*/ 	.word	0x00000000
        /*117c*/ 	.short	0x010a
        /*117e*/ 	.byte	0xff
	.zero		1


	//   ....[8]....
        /*1180*/ 	.word	0x0000a320
        /*1184*/ 	.word	0x00000000
        /*1188*/ 	.word	0x00000000
        /*118c*/ 	.short	0x010a
        /*118e*/ 	.byte	0xff
	.zero		1


	//   ....[9]....
        /*1190*/ 	.word	0x0000a380
        /*1194*/ 	.word	0x00000000
        /*1198*/ 	.word	0x00000000
        /*119c*/ 	.short	0x010a
        /*119e*/ 	.byte	0xff
	.zero		1


	//   ....[10]....
        /*11a0*/ 	.word	0x0000a3e0
        /*11a4*/ 	.word	0x00000000
        /*11a8*/ 	.word	0x00000000
        /*11ac*/ 	.short	0x010a
        /*11ae*/ 	.byte	0xff
	.zero		1


	//   ....[11]....
        /*11b0*/ 	.word	0x0000a430
        /*11b4*/ 	.word	0x00000003
        /*11b8*/ 	.word	0x00000310
        /*11bc*/ 	.short	0x010a
        /*11be*/ 	.byte	0xff
	.zero		1


	//   ....[12]....
        /*11c0*/ 	.word	0x0000a490
        /*11c4*/ 	.word	0x00000000
        /*11c8*/ 	.word	0x00000308
        /*11cc*/ 	.short	0x010a
        /*11ce*/ 	.byte	0xff
	.zero		1


	//   ....[13]....
        /*11d0*/ 	.word	0x0000a4f0
        /*11d4*/ 	.word	0x00000000
        /*11d8*/ 	.word	0x000002f8
        /*11dc*/ 	.short	0x010a
        /*11de*/ 	.byte	0xff
	.zero		1


	//   ....[14]....
        /*11e0*/ 	.word	0x0000a540
        /*11e4*/ 	.word	0x00000008
        /*11e8*/ 	.word	0x00000310
        /*11ec*/ 	.short	0x010a
        /*11ee*/ 	.byte	0xff
	.zero		1


	//   ....[15]....
        /*11f0*/ 	.word	0x0000a5a0
        /*11f4*/ 	.word	0x00000000
        /*11f8*/ 	.word	0x000002f0
        /*11fc*/ 	.short	0x010a
        /*11fe*/ 	.byte	0xff
	.zero		1


	//   ....[16]....
        /*1200*/ 	.word	0x0000a600
        /*1204*/ 	.word	0x00000000
        /*1208*/ 	.word	0x00000330
        /*120c*/ 	.short	0x010a
        /*120e*/ 	.byte	0xff
	.zero		1


	//----- nvinfo : EIATTR_NUM_MBARRIERS
	.align		4
.L_44:
        /*1210*/ 	.byte	0x03, 0x38
        /*1212*/ 	.short	0x0072


	//----- nvinfo : EIATTR_EXIT_INSTR_OFFSETS
	.align		4
        /*1214*/ 	.byte	0x04, 0x1c
        /*1216*/ 	.short	(.L_46 - .L_45)


	//   ....[0]....
.L_45:
        /*1218*/ 	.word	0x00004640


	//   ....[1]....
        /*121c*/ 	.word	0x00004b50


	//   ....[2]....
        /*1220*/ 	.word	0x00004bb0


	//   ....[3]....
        /*1224*/ 	.word	0x000059d0


	//   ....[4]....
        /*1228*/ 	.word	0x00006840


	//   ....[5]....
        /*122c*/ 	.word	0x00006880


	//   ....[6]....
        /*1230*/ 	.word	0x00008d90


	//----- nvinfo : EIATTR_MAX_THREADS
	.align		4
.L_46:
        /*1234*/ 	.byte	0x04, 0x05
        /*1236*/ 	.short	(.L_48 - .L_47)
.L_47:
        /*1238*/ 	.word	0x00000100
        /*123c*/ 	.word	0x00000001
        /*1240*/ 	.word	0x00000001


	//----- nvinfo : EIATTR_CRS_STACK_SIZE
	.align		4
.L_48:
        /*1244*/ 	.byte	0x04, 0x1e
        /*1246*/ 	.short	(.L_50 - .L_49)
.L_49:
        /*1248*/ 	.word	0x00000000


	//----- nvinfo : EIATTR_CBANK_PARAM_SIZE
	.align		4
.L_50:
        /*124c*/ 	.byte	0x03, 0x19
        /*124e*/ 	.short	0x0800


	//----- nvinfo : EIATTR_PARAM_CBANK
	.align		4
        /*1250*/ 	.byte	0x04, 0x0a
        /*1252*/ 	.short	(.L_52 - .L_51)
	.align		4
.L_51:
        /*1254*/ 	.word	index@(.nv.constant0._ZN7cutlass13device_kernelINS_4gemm6kernel13GemmUniversalIN4cute5tupleIJiiiiEEENS1_10collective13CollectiveMmaINS1_35MainloopSm100TmaUmmaWarpSpecializedILi47ELi2ELi4ENS5_IJNS4_1CILi2EEENSA_ILi1EEESC_EEEEENS5_IJNSA_ILi64EEENSA_ILi80EEENSA_ILi32EEEEEENS_12float_e4m3_tENS5_IJlSC_lEEESJ_SK_NS4_8TiledMMAINS4_8MMA_AtomIJNS4_10MMA_TraitsINS4_19SM100_MMA_F8F6F4_SSEJSJ_SJ_fSF_SG_NS4_17integral_constantINS4_4UMMA5MajorELSR_0EEESS_NSP_INSQ_7ScaleInELST_0EEESU_EEEEEENS4_6LayoutINS5_IJSC_SC_SC_EEENS5_IJNSA_ILi0EEESZ_SZ_EEEEENS5_IJNS4_10UnderscoreES12_S12_EEEEENS4_13SM90_TMA_LOADENS4_14ComposedLayoutINS4_7SwizzleILi1ELi4ELi3EEENS4_18smem_ptr_flag_bitsILi8EEENSX_INS5_IJNSA_ILi8EEESH_EEENS5_IJSH_SC_EEEEEEEvNS4_8identityENS4_23SM90_TMA_LOAD_MULTICASTES1F_vS1G_EENS_8epilogue10collective18CollectiveEpilogueINS1J_23Sm100TmaWarpSpecializedILi1ELi1ELi40ELb0ELb0EEEJSI_NS5_IJNSX_ISF_SC_EENSX_ISG_SC_EEEEESJ_SK_SJ_SK_NS1J_6fusion15FusionCallbacksIS1N_NS1R_17LinearCombinationISJ_fSJ_fLNS_15FloatRoundStyleE2EEESI_S1Q_JEEENS4_5SM1004TMEM4LOAD25SM100_TMEM_LOAD_16dp32b8xES15_NS16_INS17_ILi0ELi4ELi3EEES1A_NSX_INS5_IJS1B_NSA_ILi16EEEEEENS5_IJS22_SC_EEEEEEENS4_39AutoVectorizingCopyWithAssumedAlignmentILi128EEENS4_14SM90_TMA_STOREES26_S28_S28_EEEvvEEEEvNT_6ParamsE)
        /*1258*/ 	.short	0x0380
        /*125a*/ 	.short	0x0800


	//----- nvinfo : EIATTR_SW_WAR
	.align		4
.L_52:
        /*125c*/ 	.byte	0x04, 0x36
        /*125e*/ 	.short	(.L_54 - .L_53)
.L_53:
        /*1260*/ 	.word	0x00000008
.L_54:


//--------------------- .nv.callgraph             --------------------------
	.section	.nv.callgraph,"",@"SHT_CUDA_CALLGRAPH"
	.align	4
	.sectionentsize	8
	.align		4
        /*0000*/ 	.word	0x00000000
	.align		4
        /*0004*/ 	.word	0xffffffff
	.align		4
        /*0008*/ 	.word	index@(_ZN7cutlass13device_kernelINS_4gemm6kernel13GemmUniversalIN4cute5tupleIJiiiiEEENS1_10collective13CollectiveMmaINS1_35MainloopSm100TmaUmmaWarpSpecializedILi47ELi2ELi4ENS5_IJNS4_1CILi2EEENSA_ILi1EEESC_EEEEENS5_IJNSA_ILi64EEENSA_ILi80EEENSA_ILi32EEEEEENS_12float_e4m3_tENS5_IJlSC_lEEESJ_SK_NS4_8TiledMMAINS4_8MMA_AtomIJNS4_10MMA_TraitsINS4_19SM100_MMA_F8F6F4_SSEJSJ_SJ_fSF_SG_NS4_17integral_constantINS4_4UMMA5MajorELSR_0EEESS_NSP_INSQ_7ScaleInELST_0EEESU_EEEEEENS4_6LayoutINS5_IJSC_SC_SC_EEENS5_IJNSA_ILi0EEESZ_SZ_EEEEENS5_IJNS4_10UnderscoreES12_S12_EEEEENS4_13SM90_TMA_LOADENS4_14ComposedLayoutINS4_7SwizzleILi1ELi4ELi3EEENS4_18smem_ptr_flag_bitsILi8EEENSX_INS5_IJNSA_ILi8EEESH_EEENS5_IJSH_SC_EEEEEEEvNS4_8identityENS4_23SM90_TMA_LOAD_MULTICASTES1F_vS1G_EENS_8epilogue10collective18CollectiveEpilogueINS1J_23Sm100TmaWarpSpecializedILi1ELi1ELi40ELb0ELb0EEEJSI_NS5_IJNSX_ISF_SC_EENSX_ISG_SC_EEEEESJ_SK_SJ_SK_NS1J_6fusion15FusionCallbacksIS1N_NS1R_17LinearCombinationISJ_fSJ_fLNS_15FloatRoundStyleE2EEESI_S1Q_JEEENS4_5SM1004TMEM4LOAD25SM100_TMEM_LOAD_16dp32b8xES15_NS16_INS17_ILi0ELi4ELi3EEES1A_NSX_INS5_IJS1B_NSA_ILi16EEEEEENS5_IJS22_SC_EEEEEEENS4_39AutoVectorizingCopyWithAssumedAlignmentILi128EEENS4_14SM90_TMA_STOREES26_S28_S28_EEEvvEEEEvNT_6ParamsE)
	.align		4
        /*000c*/ 	.word	index@(__assertfail)
	.align		4
        /*0010*/ 	.word	0x00000000
	.align		4
        /*0014*/ 	.word	0xfffffffe
	.align		4
        /*0018*/ 	.word	0x00000000
	.align		4
        /*001c*/ 	.word	0xfffffffd
	.align		4
        /*0020*/ 	.word	0x00000000
	.align		4
        /*0024*/ 	.word	0xfffffffc


//--------------------- .nv.constant4             --------------------------
	.section	.nv.constant4,"a",@progbits
	.align	8
	.align		8
.nv.constant4:
        /*0000*/ 	.dword	__assertfail
	.align		8
        /*0008*/ 	.dword	__unnamed_1
	.align		8
        /*0010*/ 	.dword	_ZN40_INTERNAL_525db782_4_k_cu_f4ca5e60_291904cuda3std3__45__cpo5beginE
	.align		8
        /*0018*/ 	.dword	_ZN40_INTERNAL_525db782_4_k_cu_f4ca5e60_291904cuda3std3__45__cpo3endE
	.align		8
        /*0020*/ 	.dword	_ZN40_INTERNAL_525db782_4_k_cu_f4ca5e60_291904cuda3std3__45__cpo6cbeginE
	.align		8
        /*0028*/ 	.dword	_ZN40_INTERNAL_525db782_4_k_cu_f4ca5e60_291904cuda3std3__45__cpo4cendE
	.align		8
        /*0030*/ 	.dword	_ZN40_INTERNAL_525db782_4_k_cu_f4ca5e60_291904cuda3std3__442_GLOBAL__N__525db782_4_k_cu_f4ca5e60_291906ignoreE
	.align		8
        /*0038*/ 	.dword	_ZN40_INTERNAL_525db782_4_k_cu_f4ca5e60_291904cuda3std3__419piecewise_constructE
	.align		8
        /*0040*/ 	.dword	_ZN40_INTERNAL_525db782_4_k_cu_f4ca5e60_291904cuda3std3__48in_placeE
	.align		8
        /*0048*/ 	.dword	_ZN40_INTERNAL_525db782_4_k_cu_f4ca5e60_291904cuda3std6ranges3__45__cpo4swapE
	.align		8
        /*0050*/ 	.dword	_ZN40_INTERNAL_525db782_4_k_cu_f4ca5e60_291904cuda3std6ranges3__45__cpo9iter_moveE
	.align		8
        /*0058*/ 	.dword	_ZN40_INTERNAL_525db782_4_k_cu_f4ca5e60_291904cute7productE
	.align		8
        /*0060*/ 	.dword	_ZN40_INTERNAL_525db782_4_k_cu_f4ca5e60_291904cute1_E
	.align		8
        /*0068*/ 	.dword	$str$25
	.align		8
        /*0070*/ 	.dword	$str$26


//--------------------- .text._ZN7cutlass13device_kernelINS_4gemm6kernel13GemmUniversalIN4cute5tupleIJiiiiEEENS1_10collective13CollectiveMmaINS1_35MainloopSm100TmaUmmaWarpSpecializedILi47ELi2ELi4ENS5_IJNS4_1CILi2EEENSA_ILi1EEESC_EEEEENS5_IJNSA_ILi64EEENSA_ILi80EEENSA_ILi32EEEEEENS_12float_e4m3_tENS5_IJlSC_lEEESJ_SK_NS4_8TiledMMAINS4_8MMA_AtomIJNS4_10MMA_TraitsINS4_19SM100_MMA_F8F6F4_SSEJSJ_SJ_fSF_SG_NS4_17integral_constantINS4_4UMMA5MajorELSR_0EEESS_NSP_INSQ_7ScaleInELST_0EEESU_EEEEEENS4_6LayoutINS5_IJSC_SC_SC_EEENS5_IJNSA_ILi0EEESZ_SZ_EEEEENS5_IJNS4_10UnderscoreES12_S12_EEEEENS4_13SM90_TMA_LOADENS4_14ComposedLayoutINS4_7SwizzleILi1ELi4ELi3EEENS4_18smem_ptr_flag_bitsILi8EEENSX_INS5_IJNSA_ILi8EEESH_EEENS5_IJSH_SC_EEEEEEEvNS4_8identityENS4_23SM90_TMA_LOAD_MULTICASTES1F_vS1G_EENS_8epilogue10collective18CollectiveEpilogueINS1J_23Sm100TmaWarpSpecializedILi1ELi1ELi40ELb0ELb0EEEJSI_NS5_IJNSX_ISF_SC_EENSX_ISG_SC_EEEEESJ_SK_SJ_SK_NS1J_6fusion15FusionCallbacksIS1N_NS1R_17LinearCombinationISJ_fSJ_fLNS_15FloatRoundStyleE2EEESI_S1Q_JEEENS4_5SM1004TMEM4LOAD25SM100_TMEM_LOAD_16dp32b8xES15_NS16_INS17_ILi0ELi4ELi3EEES1A_NSX_INS5_IJS1B_NSA_ILi16EEEEEENS5_IJS22_SC_EEEEEEENS4_39AutoVectorizingCopyWithAssumedAlignmentILi128EEENS4_14SM90_TMA_STOREES26_S28_S28_EEEvvEEEEvNT_6ParamsE --------------------------
	.section	.text._ZN7cutlass13device_kernelINS_4gemm6kernel13GemmUniversalIN4cute5tupleIJiiiiEEENS1_10collective13CollectiveMmaINS1_35MainloopSm100TmaUmmaWarpSpecializedILi47ELi2ELi4ENS5_IJNS4_1CILi2EEENSA_ILi1EEESC_EEEEENS5_IJNSA_ILi64EEENSA_ILi80EEENSA_ILi32EEEEEENS_12float_e4m3_tENS5_IJlSC_lEEESJ_SK_NS4_8TiledMMAINS4_8MMA_AtomIJNS4_10MMA_TraitsINS4_19SM100_MMA_F8F6F4_SSEJSJ_SJ_fSF_SG_NS4_17integral_constantINS4_4UMMA5MajorELSR_0EEESS_NSP_INSQ_7ScaleInELST_0EEESU_EEEEEENS4_6LayoutINS5_IJSC_SC_SC_EEENS5_IJNSA_ILi0EEESZ_SZ_EEEEENS5_IJNS4_10UnderscoreES12_S12_EEEEENS4_13SM90_TMA_LOADENS4_14ComposedLayoutINS4_7SwizzleILi1ELi4ELi3EEENS4_18smem_ptr_flag_bitsILi8EEENSX_INS5_IJNSA_ILi8EEESH_EEENS5_IJSH_SC_EEEEEEEvNS4_8identityENS4_23SM90_TMA_LOAD_MULTICASTES1F_vS1G_EENS_8epilogue10collective18CollectiveEpilogueINS1J_23Sm100TmaWarpSpecializedILi1ELi1ELi40ELb0ELb0EEEJSI_NS5_IJNSX_ISF_SC_EENSX_ISG_SC_EEEEESJ_SK_SJ_SK_NS1J_6fusion15FusionCallbacksIS1N_NS1R_17LinearCombinationISJ_fSJ_fLNS_15FloatRoundStyleE2EEESI_S1Q_JEEENS4_5SM1004TMEM4LOAD25SM100_TMEM_LOAD_16dp32b8xES15_NS16_INS17_ILi0ELi4ELi3EEES1A_NSX_INS5_IJS1B_NSA_ILi16EEEEEENS5_IJS22_SC_EEEEEEENS4_39AutoVectorizingCopyWithAssumedAlignmentILi128EEENS4_14SM90_TMA_STOREES26_S28_S28_EEEvvEEEEvNT_6ParamsE,"ax",@progbits
	.align	128
.text._ZN7cutlass13device_kernelINS_4gemm6kernel13GemmUniversalIN4cute5tupleIJiiiiEEENS1_10collective13CollectiveMmaINS1_35MainloopSm100TmaUmmaWarpSpecializedILi47ELi2ELi4ENS5_IJNS4_1CILi2EEENSA_ILi1EEESC_EEEEENS5_IJNSA_ILi64EEENSA_ILi80EEENSA_ILi32EEEEEENS_12float_e4m3_tENS5_IJlSC_lEEESJ_SK_NS4_8TiledMMAINS4_8MMA_AtomIJNS4_10MMA_TraitsINS4_19SM100_MMA_F8F6F4_SSEJSJ_SJ_fSF_SG_NS4_17integral_constantINS4_4UMMA5MajorELSR_0EEESS_NSP_INSQ_7ScaleInELST_0EEESU_EEEEEENS4_6LayoutINS5_IJSC_SC_SC_EEENS5_IJNSA_ILi0EEESZ_SZ_EEEEENS5_IJNS4_10UnderscoreES12_S12_EEEEENS4_13SM90_TMA_LOADENS4_14ComposedLayoutINS4_7SwizzleILi1ELi4ELi3EEENS4_18smem_ptr_flag_bitsILi8EEENSX_INS5_IJNSA_ILi8EEESH_EEENS5_IJSH_SC_EEEEEEEvNS4_8identityENS4_23SM90_TMA_LOAD_MULTICASTES1F_vS1G_EENS_8epilogue10collective18CollectiveEpilogueINS1J_23Sm100TmaWarpSpecializedILi1ELi1ELi40ELb0ELb0EEEJSI_NS5_IJNSX_ISF_SC_EENSX_ISG_SC_EEEEESJ_SK_SJ_SK_NS1J_6fusion15FusionCallbacksIS1N_NS1R_17LinearCombinationISJ_fSJ_fLNS_15FloatRoundStyleE2EEESI_S1Q_JEEENS4_5SM1004TMEM4LOAD25SM100_TMEM_LOAD_16dp32b8xES15_NS16_INS17_ILi0ELi4ELi3EEES1A_NSX_INS5_IJS1B_NSA_ILi16EEEEEENS5_IJS22_SC_EEEEEEENS4_39AutoVectorizingCopyWithAssumedAlignmentILi128EEENS4_14SM90_TMA_STOREES26_S28_S28_EEEvvEEEEvNT_6ParamsE:
        .type           _ZN7cutlass13device_kernelINS_4gemm6kernel13GemmUniversalIN4cute5tupleIJiiiiEEENS1_10collective13CollectiveMmaINS1_35MainloopSm100TmaUmmaWarpSpecializedILi47ELi2ELi4ENS5_IJNS4_1CILi2EEENSA_ILi1EEESC_EEEEENS5_IJNSA_ILi64EEENSA_ILi80EEENSA_ILi32EEEEEENS_12float_e4m3_tENS5_IJlSC_lEEESJ_SK_NS4_8TiledMMAINS4_8MMA_AtomIJNS4_10MMA_TraitsINS4_19SM100_MMA_F8F6F4_SSEJSJ_SJ_fSF_SG_NS4_17integral_constantINS4_4UMMA5MajorELSR_0EEESS_NSP_INSQ_7ScaleInELST_0EEESU_EEEEEENS4_6LayoutINS5_IJSC_SC_SC_EEENS5_IJNSA_ILi0EEESZ_SZ_EEEEENS5_IJNS4_10UnderscoreES12_S12_EEEEENS4_13SM90_TMA_LOADENS4_14ComposedLayoutINS4_7SwizzleILi1ELi4ELi3EEENS4_18smem_ptr_flag_bitsILi8EEENSX_INS5_IJNSA_ILi8EEESH_EEENS5_IJSH_SC_EEEEEEEvNS4_8identityENS4_23SM90_TMA_LOAD_MULTICASTES1F_vS1G_EENS_8epilogue10collective18CollectiveEpilogueINS1J_23Sm100TmaWarpSpecializedILi1ELi1ELi40ELb0ELb0EEEJSI_NS5_IJNSX_ISF_SC_EENSX_ISG_SC_EEEEESJ_SK_SJ_SK_NS1J_6fusion15FusionCallbacksIS1N_NS1R_17LinearCombinationISJ_fSJ_fLNS_15FloatRoundStyleE2EEESI_S1Q_JEEENS4_5SM1004TMEM4LOAD25SM100_TMEM_LOAD_16dp32b8xES15_NS16_INS17_ILi0ELi4ELi3EEES1A_NSX_INS5_IJS1B_NSA_ILi16EEEEEENS5_IJS22_SC_EEEEEEENS4_39AutoVectorizingCopyWithAssumedAlignmentILi128EEENS4_14SM90_TMA_STOREES26_S28_S28_EEEvvEEEEvNT_6ParamsE,@function
        .size           _ZN7cutlass13device_kernelINS_4gemm6kernel13GemmUniversalIN4cute5tupleIJiiiiEEENS1_10collective13CollectiveMmaINS1_35MainloopSm100TmaUmmaWarpSpecializedILi47ELi2ELi4ENS5_IJNS4_1CILi2EEENSA_ILi1EEESC_EEEEENS5_IJNSA_ILi64EEENSA_ILi80EEENSA_ILi32EEEEEENS_12float_e4m3_tENS5_IJlSC_lEEESJ_SK_NS4_8TiledMMAINS4_8MMA_AtomIJNS4_10MMA_TraitsINS4_19SM100_MMA_F8F6F4_SSEJSJ_SJ_fSF_SG_NS4_17integral_constantINS4_4UMMA5MajorELSR_0EEESS_NSP_INSQ_7ScaleInELST_0EEESU_EEEEEENS4_6LayoutINS5_IJSC_SC_SC_EEENS5_IJNSA_ILi0EEESZ_SZ_EEEEENS5_IJNS4_10UnderscoreES12_S12_EEEEENS4_13SM90_TMA_LOADENS4_14ComposedLayoutINS4_7SwizzleILi1ELi4ELi3EEENS4_18smem_ptr_flag_bitsILi8EEENSX_INS5_IJNSA_ILi8EEESH_EEENS5_IJSH_SC_EEEEEEEvNS4_8identityENS4_23SM90_TMA_LOAD_MULTICASTES1F_vS1G_EENS_8epilogue10collective18CollectiveEpilogueINS1J_23Sm100TmaWarpSpecializedILi1ELi1ELi40ELb0ELb0EEEJSI_NS5_IJNSX_ISF_SC_EENSX_ISG_SC_EEEEESJ_SK_SJ_SK_NS1J_6fusion15FusionCallbacksIS1N_NS1R_17LinearCombinationISJ_fSJ_fLNS_15FloatRoundStyleE2EEESI_S1Q_JEEENS4_5SM1004TMEM4LOAD25SM100_TMEM_LOAD_16dp32b8xES15_NS16_INS17_ILi0ELi4ELi3EEES1A_NSX_INS5_IJS1B_NSA_ILi16EEEEEENS5_IJS22_SC_EEEEEEENS4_39AutoVectorizingCopyWithAssumedAlignmentILi128EEENS4_14SM90_TMA_STOREES26_S28_S28_EEEvvEEEEvNT_6ParamsE,(.L_x_266 - _ZN7cutlass13device_kernelINS_4gemm6kernel13GemmUniversalIN4cute5tupleIJiiiiEEENS1_10collective13CollectiveMmaINS1_35MainloopSm100TmaUmmaWarpSpecializedILi47ELi2ELi4ENS5_IJNS4_1CILi2EEENSA_ILi1EEESC_EEEEENS5_IJNSA_ILi64EEENSA_ILi80EEENSA_ILi32EEEEEENS_12float_e4m3_tENS5_IJlSC_lEEESJ_SK_NS4_8TiledMMAINS4_8MMA_AtomIJNS4_10MMA_TraitsINS4_19SM100_MMA_F8F6F4_SSEJSJ_SJ_fSF_SG_NS4_17integral_constantINS4_4UMMA5MajorELSR_0EEESS_NSP_INSQ_7ScaleInELST_0EEESU_EEEEEENS4_6LayoutINS5_IJSC_SC_SC_EEENS5_IJNSA_ILi0EEESZ_SZ_EEEEENS5_IJNS4_10UnderscoreES12_S12_EEEEENS4_13SM90_TMA_LOADENS4_14ComposedLayoutINS4_7SwizzleILi1ELi4ELi3EEENS4_18smem_ptr_flag_bitsILi8EEENSX_INS5_IJNSA_ILi8EEESH_EEENS5_IJSH_SC_EEEEEEEvNS4_8identityENS4_23SM90_TMA_LOAD_MULTICASTES1F_vS1G_EENS_8epilogue10collective18CollectiveEpilogueINS1J_23Sm100TmaWarpSpecializedILi1ELi1ELi40ELb0ELb0EEEJSI_NS5_IJNSX_ISF_SC_EENSX_ISG_SC_EEEEESJ_SK_SJ_SK_NS1J_6fusion15FusionCallbacksIS1N_NS1R_17LinearCombinationISJ_fSJ_fLNS_15FloatRoundStyleE2EEESI_S1Q_JEEENS4_5SM1004TMEM4LOAD25SM100_TMEM_LOAD_16dp32b8xES15_NS16_INS17_ILi0ELi4ELi3EEES1A_NSX_INS5_IJS1B_NSA_ILi16EEEEEENS5_IJS22_SC_EEEEEEENS4_39AutoVectorizingCopyWithAssumedAlignmentILi128EEENS4_14SM90_TMA_STOREES26_S28_S28_EEEvvEEEEvNT_6ParamsE)
        .other          _ZN7cutlass13device_kernelINS_4gemm6kernel13GemmUniversalIN4cute5tupleIJiiiiEEENS1_10collective13CollectiveMmaINS1_35MainloopSm100TmaUmmaWarpSpecializedILi47ELi2ELi4ENS5_IJNS4_1CILi2EEENSA_ILi1EEESC_EEEEENS5_IJNSA_ILi64EEENSA_ILi80EEENSA_ILi32EEEEEENS_12float_e4m3_tENS5_IJlSC_lEEESJ_SK_NS4_8TiledMMAINS4_8MMA_AtomIJNS4_10MMA_TraitsINS4_19SM100_MMA_F8F6F4_SSEJSJ_SJ_fSF_SG_NS4_17integral_constantINS4_4UMMA5MajorELSR_0EEESS_NSP_INSQ_7ScaleInELST_0EEESU_EEEEEENS4_6LayoutINS5_IJSC_SC_SC_EEENS5_IJNSA_ILi0EEESZ_SZ_EEEEENS5_IJNS4_10UnderscoreES12_S12_EEEEENS4_13SM90_TMA_LOADENS4_14ComposedLayoutINS4_7SwizzleILi1ELi4ELi3EEENS4_18smem_ptr_flag_bitsILi8EEENSX_INS5_IJNSA_ILi8EEESH_EEENS5_IJSH_SC_EEEEEEEvNS4_8identityENS4_23SM90_TMA_LOAD_MULTICASTES1F_vS1G_EENS_8epilogue10collective18CollectiveEpilogueINS1J_23Sm100TmaWarpSpecializedILi1ELi1ELi40ELb0ELb0EEEJSI_NS5_IJNSX_ISF_SC_EENSX_ISG_SC_EEEEESJ_SK_SJ_SK_NS1J_6fusion15FusionCallbacksIS1N_NS1R_17LinearCombinationISJ_fSJ_fLNS_15FloatRoundStyleE2EEESI_S1Q_JEEENS4_5SM1004TMEM4LOAD25SM100_TMEM_LOAD_16dp32b8xES15_NS16_INS17_ILi0ELi4ELi3EEES1A_NSX_INS5_IJS1B_NSA_ILi16EEEEEENS5_IJS22_SC_EEEEEEENS4_39AutoVectorizingCopyWithAssumedAlignmentILi128EEENS4_14SM90_TMA_STOREES26_S28_S28_EEEvvEEEEvNT_6ParamsE,@"STO_CUDA_ENTRY STV_DEFAULT"
_ZN7cutlass13device_kernelINS_4gemm6kernel13GemmUniversalIN4cute5tupleIJiiiiEEENS1_10collective13CollectiveMmaINS1_35MainloopSm100TmaUmmaWarpSpecializedILi47ELi2ELi4ENS5_IJNS4_1CILi2EEENSA_ILi1EEESC_EEEEENS5_IJNSA_ILi64EEENSA_ILi80EEENSA_ILi32EEEEEENS_12float_e4m3_tENS5_IJlSC_lEEESJ_SK_NS4_8TiledMMAINS4_8MMA_AtomIJNS4_10MMA_TraitsINS4_19SM100_MMA_F8F6F4_SSEJSJ_SJ_fSF_SG_NS4_17integral_constantINS4_4UMMA5MajorELSR_0EEESS_NSP_INSQ_7ScaleInELST_0EEESU_EEEEEENS4_6LayoutINS5_IJSC_SC_SC_EEENS5_IJNSA_ILi0EEESZ_SZ_EEEEENS5_IJNS4_10UnderscoreES12_S12_EEEEENS4_13SM90_TMA_LOADENS4_14ComposedLayoutINS4_7SwizzleILi1ELi4ELi3EEENS4_18smem_ptr_flag_bitsILi8EEENSX_INS5_IJNSA_ILi8EEESH_EEENS5_IJSH_SC_EEEEEEEvNS4_8identityENS4_23SM90_TMA_LOAD_MULTICASTES1F_vS1G_EENS_8epilogue10collective18CollectiveEpilogueINS1J_23Sm100TmaWarpSpecializedILi1ELi1ELi40ELb0ELb0EEEJSI_NS5_IJNSX_ISF_SC_EENSX_ISG_SC_EEEEESJ_SK_SJ_SK_NS1J_6fusion15FusionCallbacksIS1N_NS1R_17LinearCombinationISJ_fSJ_fLNS_15FloatRoundStyleE2EEESI_S1Q_JEEENS4_5SM1004TMEM4LOAD25SM100_TMEM_LOAD_16dp32b8xES15_NS16_INS17_ILi0ELi4ELi3EEES1A_NSX_INS5_IJS1B_NSA_ILi16EEEEEENS5_IJS22_SC_EEEEEEENS4_39AutoVectorizingCopyWithAssumedAlignmentILi128EEENS4_14SM90_TMA_STOREES26_S28_S28_EEEvvEEEEvNT_6ParamsE:
[----:B------:R-:W1:Y:S01]  /*0000*/  LDC R1, c[0x0][0x37c] ;  /* 0x0000df00ff017b82 */ /* 0x000e620000000800 */
[----:B------:R-:W2:Y:S01]  /*0010*/  S2R R93, SR_TID.X ;  /* 0x00000000005d7919 */ /* 0x000ea20000002100 */
[----:B------:R-:W3:Y:S01]  /*0020*/  LDCU.64 UR8, c[0x0][0x890] ;  /* 0x00011200ff0877ac */ /* 0x000ee20008000a00 */
[----:B------:R-:W-:Y:S02]  /*0030*/  PRMT R86, RZ, 0x7610, R86 ;  /* 0x00007610ff567816 */ /* 0x000fe40000000056 */
[----:B------:R-:W-:Y:S01]  /*0040*/  ELECT P3, URZ, PT ;  /* 0x0000000000ff782f */ /* 0x000fe20003860000 */
[----:B---3--:R-:W-:-:S04]  /*0050*/  UISETP.NE.U32.AND UP0, UPT, UR8, URZ, UPT ;  /* 0x000000ff0800728c */ /* 0x008fc8000bf05070 */
[----:B------:R-:W-:Y:S01]  /*0060*/  UISETP.NE.AND.EX UP0, UPT, UR9, URZ, UPT, UP0 ;  /* 0x000000ff0900728c */ /* 0x000fe2000bf05300 */
[----:B--2---:R-:W-:-:S05]  /*0070*/  SHF.R.U32.HI R87, RZ, 0x5, R93 ;  /* 0x00000005ff577819 */ /* 0x004fca000001165d */
[----:B------:R-:W2:Y:S02]  /*0080*/  SHFL.IDX PT, R0, R87, RZ, 0x1f ;  /* 0x00001fff57007589 */ /* 0x000ea400000e0000 */
[----:B--2---:R-:W-:Y:S01]  /*0090*/  R2UR UR20, R0 ;  /* 0x00000000001472ca */ /* 0x004fe200000e0000 */
[----:B-1----:R-:W-:-:S14]  /*00a0*/  BRA.U UP0, `(.L_x_0) ;  /* 0x0000000100307547 */ /* 0x002fdc000b800000 */
[----:B------:R-:W1:Y:S02]  /*00b0*/  LDCU.64 UR4, c[0x0][0x888] ;  /* 0x00011100ff0477ac */ /* 0x000e640008000a00 */
[----:B-1----:R-:W-:-:S04]  /*00c0*/  UISETP.NE.U32.AND UP0, UPT, UR4, URZ, UPT ;  /* 0x000000ff0400728c */ /* 0x002fc8000bf05070 */
[----:B------:R-:W-:-:S09]  /*00d0*/  UISETP.NE.AND.EX UP0, UPT, UR5, URZ, UPT, UP0 ;  /* 0x000000ff0500728c */ /* 0x000fd2000bf05300 */
[----:B------:R-:W-:Y:S05]  /*00e0*/  BRA.U !UP0, `(.L_x_1) ;  /* 0x0000000108187547 */ /* 0x000fea000b800000 */
[----:B------:R-:W1:Y:S01]  /*00f0*/  LDC.64 R2, c[0x0][0x888] ;  /* 0x00022200ff027b82 */ /* 0x000e620000000a00 */
[----:B------:R-:W1:Y:S02]  /*0100*/  LDCU.64 UR4, c[0x0][0x358] ;  /* 0x00006b00ff0477ac */ /* 0x000e640008000a00 */
[----:B-1----:R-:W2:Y:S01]  /*0110*/  LDG.E R0, desc[UR4][R2.64] ;  /* 0x0000000402007981 */ /* 0x002ea2000c1e1900 */
[----:B------:R-:W-:Y:S01]  /*0120*/  HFMA2 R86, -RZ, RZ, 0, 5.9604644775390625e-08 ;  /* 0x00000001ff567431 */ /* 0x000fe200000001ff */
[----:B--2---:R-:W-:Y:S01]  /*0130*/  R2UR UR45, R0 ;  /* 0x00000000002d72ca */ /* 0x004fe200000e0000 */
[----:B------:R-:W-:Y:S05]  /*0140*/  BRA `(.L_x_0) ;  /* 0x0000000000087947 */ /* 0x000fea0003800000 */
.L_x_1:
[----:B------:R-:W-:Y:S01]  /*0150*/  HFMA2 R86, -RZ, RZ, 0, 5.9604644775390625e-08 ;  /* 0x00000001ff567431 */ /* 0x000fe200000001ff */
[----:B------:R-:W1:Y:S02]  /*0160*/  LDCU UR45, c[0x0][0x880] ;  /* 0x00011000ff2d77ac */ /* 0x000e640008000800 */
.L_x_0:
[----:B------:R-:W2:Y:S02]  /*0170*/  LDCU.64 UR4, c[0x0][0x8b0] ;  /* 0x00011600ff0477ac */ /* 0x000ea40008000a00 */
[----:B--2---:R-:W-:-:S04]  /*0180*/  UISETP.NE.U32.AND UP0, UPT, UR4, URZ, UPT ;  /* 0x000000ff0400728c */ /* 0x004fc8000bf05070 */
[----:B------:R-:W-:-:S09]  /*0190*/  UISETP.NE.AND.EX UP0, UPT, UR5, URZ, UPT, UP0 ;  /* 0x000000ff0500728c */ /* 0x000fd2000bf05300 */
[----:B------:R-:W-:Y:S05]  /*01a0*/  BRA.U UP0, `(.L_x_2) ;  /* 0x0000000100247547 */ /* 0x000fea000b800000 */
[----:B------:R-:W2:Y:S02]  /*01b0*/  LDCU.64 UR4, c[0x0][0x8a8] ;  /* 0x00011500ff0477ac */ /* 0x000ea40008000a00 */
[----:B--2---:R-:W-:-:S04]  /*01c0*/  UISETP.NE.U32.AND UP0, UPT, UR4, URZ, UPT ;  /* 0x000000ff0400728c */ /* 0x004fc8000bf05070 */
[----:B------:R-:W-:-:S09]  /*01d0*/  UISETP.NE.AND.EX UP0, UPT, UR5, URZ, UPT, UP0 ;  /* 0x000000ff0500728c */ /* 0x000fd2000bf05300 */
[----:B------:R-:W-:Y:S05]  /*01e0*/  BRA.U !UP0, `(.L_x_3) ;  /* 0x0000000108107547 */ /* 0x000fea000b800000 */
[----:B------:R-:W2:Y:S01]  /*01f0*/  LDC.64 R16, c[0x0][0x8a8] ;  /* 0x00022a00ff107b82 */ /* 0x000ea20000000a00 */
[----:B------:R-:W2:Y:S02]  /*0200*/  LDCU.64 UR4, c[0x0][0x358] ;  /* 0x00006b00ff0477ac */ /* 0x000ea40008000a00 */
[----:B--2---:R2:W5:Y:S01]  /*0210*/  LDG.E R16, desc[UR4][R16.64] ;  /* 0x0000000410107981 */ /* 0x004562000c1e1900 */
[----:B------:R-:W-:Y:S05]  /*0220*/  BRA `(.L_x_2) ;  /* 0x0000000000047947 */ /* 0x000fea0003800000 */
.L_x_3:
[----:B------:R-:W3:Y:S02]  /*0230*/  LDC R16, c[0x0][0x8a0] ;  /* 0x00022800ff107b82 */ /* 0x000ee40000000800 */
.L_x_2:
[----:B------:R-:W-:Y:S01]  /*0240*/  IMAD.U32 R0, RZ, RZ, UR20 ;  /* 0x00000014ff007e24 */ /* 0x000fe2000f8e00ff */
[----:B------:R-:W-:Y:S04]  /*0250*/  BSSY.RECONVERGENT B0, `(.L_x_4) ;  /* 0x000000c000007945 */ /* 0x000fe80003800200 */
[C---:B------:R-:W-:Y:S02]  /*0260*/  ISETP.NE.OR P1, PT, R0.reuse, 0x1, !P3 ;  /* 0x000000010000780c */ /* 0x040fe40005f25670 */
[----:B------:R-:W-:-:S11]  /*0270*/  ISETP.NE.OR P0, PT, R0, 0x3, !P3 ;  /* 0x000000030000780c */ /* 0x000fd60005f05670 */
[----:B------:R-:W-:Y:S05]  /*0280*/  @P1 BRA `(.L_x_5) ;  /* 0x0000000000201947 */ /* 0x000fea0003800000 */
[----:B------:R-:W4:Y:S02]  /*0290*/  LDCU.64 UR4, c[0x0][0x348] ;  /* 0x00006900ff0477ac */ /* 0x000f240008000a00 */
[----:B----4-:R-:W-:Y:S02]  /*02a0*/  UIADD3 UR6, UP1, UPT, UR4, 0x80, URZ ;  /* 0x0000008004067890 */ /* 0x010fe4000ff3e0ff */
[----:B------:R-:W-:Y:S02]  /*02b0*/  UIADD3 UR4, UP0, UPT, UR4, 0x180, URZ ;  /* 0x0000018004047890 */ /* 0x000fe4000ff1e0ff */
[----:B------:R-:W-:Y:S02]  /*02c0*/  UIADD3.X UR7, UPT, UPT, URZ, UR5, URZ, UP1, !UPT ;  /* 0x00000005ff077290 */ /* 0x000fe40008ffe4ff */
[----:B------:R-:W-:-:S07]  /*02d0*/  UIADD3.X UR5, UPT, UPT, URZ, UR5, URZ, UP0, !UPT ;  /* 0x00000005ff057290 */ /* 0x000fce00087fe4ff */
[----:B------:R4:W-:Y:S02]  /*02e0*/  UTMACCTL.PF [UR6] ;  /* 0x00000000060079b9 */ /* 0x0009e40008040000 */
[----:B------:R4:W-:Y:S02]  /*02f0*/  UTMACCTL.PF [UR4] ;  /* 0x00000000040079b9 */ /* 0x0009e40008040000 */
[----:B----4-:R-:W-:Y:S01]  /*0300*/  NOP ;  /* 0x0000000000007918 */ /* 0x010fe20000000000 */
.L_x_5:
[----:B-1----:R-:W-:Y:S05]  /*0310*/  BSYNC.RECONVERGENT B0 ;  /* 0x0000000000007941 */ /* 0x002fea0003800200 */
.L_x_4:
[----:B------:R-:W-:Y:S04]  /*0320*/  BSSY.RECONVERGENT B0, `(.L_x_6) ;  /* 0x000000a000007945 */ /* 0x000fe80003800200 */
[----:B------:R-:W-:Y:S05]  /*0330*/  @P0 BRA `(.L_x_7) ;  /* 0x0000000000200947 */ /* 0x000fea0003800000 */
[----:B------:R-:W1:Y:S02]  /*0340*/  LDCU.64 UR4, c[0x0][0x348] ;  /* 0x00006900ff0477ac */ /* 0x000e640008000a00 */
[----:B-1----:R-:W-:Y:S02]  /*0350*/  UIADD3 UR6, UP1, UPT, UR4, 0x580, URZ ;  /* 0x0000058004067890 */ /* 0x002fe4000ff3e0ff */
[----:B------:R-:W-:Y:S02]  /*0360*/  UIADD3 UR4, UP0, UPT, UR4, 0x680, URZ ;  /* 0x0000068004047890 */ /* 0x000fe4000ff1e0ff */
[----:B------:R-:W-:Y:S02]  /*0370*/  UIADD3.X UR7, UPT, UPT, URZ, UR5, URZ, UP1, !UPT ;  /* 0x00000005ff077290 */ /* 0x000fe40008ffe4ff */
[----:B------:R-:W-:-:S07]  /*0380*/  UIADD3.X UR5, UPT, UPT, URZ, UR5, URZ, UP0, !UPT ;  /* 0x00000005ff057290 */ /* 0x000fce00087fe4ff */
[----:B------:R1:W-:Y:S02]  /*0390*/  UTMACCTL.PF [UR6] ;  /* 0x00000000060079b9 */ /* 0x0003e40008040000 */
[----:B------:R1:W-:Y:S02]  /*03a0*/  UTMACCTL.PF [UR4] ;  /* 0x00000000040079b9 */ /* 0x0003e40008040000 */
[----:B-1----:R-:W-:Y:S01]  /*03b0*/  NOP ;  /* 0x0000000000007918 */ /* 0x002fe20000000000 */
.L_x_7:
[----:B------:R-:W-:Y:S05]  /*03c0*/  BSYNC.RECONVERGENT B0 ;  /* 0x0000000000007941 */ /* 0x000fea0003800200 */
.L_x_6:
[----:B------:R-:W1:Y:S01]  /*03d0*/  LDCU.64 UR4, c[0x0][0x888] ;  /* 0x00011100ff0477ac */ /* 0x000e620008000a00 */
[----:B------:R-:W-:Y:S02]  /*03e0*/  UISETP.EQ.U32.AND UP1, UPT, UR8, URZ, UPT ;  /* 0x000000ff0800728c */ /* 0x000fe4000bf22070 */
[----:B------:R-:W-:Y:S02]  /*03f0*/  UPLOP3.LUT UP3, UPT, UPT, UPT, UPT, 0x80, 0x8 ;  /* 0x000000000008789c */ /* 0x000fe40003f6f070 */
[----:B-1----:R-:W-:-:S04]  /*0400*/  UISETP.NE.U32.AND UP0, UPT, UR4, URZ, UPT ;  /* 0x000000ff0400728c */ /* 0x002fc8000bf05070 */
[----:B------:R-:W-:-:S04]  /*0410*/  UISETP.NE.AND.EX UP2, UPT, UR5, URZ, UPT, UP0 ;  /* 0x000000ff0500728c */ /* 0x000fc8000bf45300 */
[----:B------:R-:W-:-:S04]  /*0420*/  UISETP.EQ.OR.EX UP4, UPT, UR9, URZ, !UP2, UP1 ;  /* 0x000000ff0900728c */ /* 0x000fc8000d782710 */
[----:B------:R-:W-:-:S05]  /*0430*/  UP2UR UR62, UPR, URZ, 0x10 ;  /* 0x00000010ff3e7883 */ /* 0x000fca0008000000 */
[----:B------:R-:W-:Y:S07]  /*0440*/  BRA.U !UP4, `(.L_x_8) ;  /* 0x000000010c207547 */ /* 0x000fee000b800000 */
[----:B------:R-:W-:Y:S01]  /*0450*/  UISETP.NE.U32.AND UP1, UPT, UR8, URZ, UPT ;  /* 0x000000ff0800728c */ /* 0x000fe2000bf25070 */
[----:B------:R-:W-:Y:S01]  /*0460*/  FSETP.NEU.AND P0, PT, RZ, UR45, PT ;  /* 0x0000002dff007c0b */ /* 0x000fe2000bf0d000 */
[----:B------:R-:W-:Y:S02]  /*0470*/  USEL UR4, URZ, 0xffffffff, UP2 ;  /* 0xffffffffff047887 */ /* 0x000fe40009000000 */
[----:B------:R-:W-:-:S10]  /*0480*/  UISETP.NE.AND.EX UP1, UPT, UR9, URZ, UPT, UP1 ;  /* 0x000000ff0900728c */ /* 0x000fd4000bf25310 */
[----:B------:R-:W-:Y:S01]  /*0490*/  VOTEU.ANY UP0, P0 ;  /* 0x0000000000ff7886 */ /* 0x000fe20000000100 */
[----:B------:R-:W-:-:S04]  /*04a0*/  @!UP1 USEL UR4, URZ, 0xffffffff, UP0 ;  /* 0xffffffffff049887 */ /* 0x000fc80008000000 */
[----:B------:R-:W-:-:S04]  /*04b0*/  ULOP3.LUT UR4, UR4, 0x1, URZ, 0xc0, !UPT ;  /* 0x0000000104047892 */ /* 0x000fc8000f8ec0ff */
[----:B------:R-:W-:-:S11]  /*04c0*/  UISETP.NE.U32.AND UP3, UPT, UR4, 0x1, UPT ;  /* 0x000000010400788c */ /* 0x000fd6000bf65070 */
.L_x_8:
[----:B------:R-:W1:Y:S02]  /*04d0*/  SHFL.IDX PT, R2, R87, RZ, 0x1f ;  /* 0x00001fff57027589 */ /* 0x000e6400000e0000 */
[----:B-1----:R-:W-:-:S13]  /*04e0*/  ISETP.NE.AND P0, PT, R2, RZ, PT ;  /* 0x000000ff0200720c */ /* 0x002fda0003f05270 */
[----:B------:R-:W-:Y:S05]  /*04f0*/  @P0 BRA `(.L_x_9) ;  /* 0x0000000400bc0947 */ /* 0x000fea0003800000 */
[----:B------:R-:W-:Y:S01]  /*0500*/  ELECT P0, URZ, PT ;  /* 0x0000000000ff782f */ /* 0x000fe20003800000 */
[----:B------:R-:W-:-:S12]  /*0510*/  BSSY.RECONVERGENT B0, `(.L_x_9) ;  /* 0x000006d000007945 */ /* 0x000fd80003800200 */
[----:B------:R-:W-:Y:S05]  /*0520*/  @!P0 BRA `(.L_x_10) ;  /* 0x0000000400ac8947 */ /* 0x000fea0003800000 */
[----:B------:R-:W1:Y:S01]  /*0530*/  S2UR UR4, SR_CgaCtaId ;  /* 0x00000000000479c3 */ /* 0x000e620000008800 */
[----:B------:R-:W-:Y:S01]  /*0540*/  UMOV UR5, 0x400 ;  /* 0x0000040000057882 */ /* 0x000fe20000000000 */
[----:B------:R-:W-:Y:S01]  /*0550*/  UMOV UR8, 0x1 ;  /* 0x0000000100087882 */ /* 0x000fe20000000000 */
[----:B------:R-:W-:Y:S01]  /*0560*/  UMOV UR6, 0x2 ;  /* 0x0000000200067882 */ /* 0x000fe20000000000 */
[----:B------:R-:W-:-:S04]  /*0570*/  UIADD3 UR8, UPT, UPT, -UR8, 0x100000, URZ ;  /* 0x0010000008087890 */ /* 0x000fc8000fffe1ff */
[----:B------:R-:W-:Y:S02]  /*0580*/  USHF.L.U32 UR9, UR8, 0xb, URZ ;  /* 0x0000000b08097899 */ /* 0x000fe400080006ff */
[----:B------:R-:W-:Y:S02]  /*0590*/  USHF.L.U32 UR8, UR8, 0x1, URZ ;  /* 0x0000000108087899 */ /* 0x000fe400080006ff */
[----:B------:R-:W-:-:S04]  /*05a0*/  UIADD3 UR6, UPT, UPT, -UR6, 0x100000, URZ ;  /* 0x0010000006067890 */ /* 0x000fc8000fffe1ff */
[----:B------:R-:W-:Y:S02]  /*05b0*/  USHF.L.U32 UR7, UR6, 0xb, URZ ;  /* 0x0000000b06077899 */ /* 0x000fe400080006ff */
[----:B------:R-:W-:Y:S02]  /*05c0*/  USHF.L.U32 UR6, UR6, 0x1, URZ ;  /* 0x0000000106067899 */ /* 0x000fe400080006ff */
[----:B-1----:R-:W-:Y:S01]  /*05d0*/  ULEA UR4, UR4, UR5, 0x18 ;  /* 0x0000000504047291 */ /* 0x002fe2000f8ec0ff */
[----:B------:R-:W1:Y:S11]  /*05e0*/  FENCE.VIEW.ASYNC.S ;  /* 0x00000000000073c6 */ /* 0x000e760000000000 */
[----:B-1----:R1:W4:Y:S01]  /*05f0*/  SYNCS.EXCH.64 URZ, [UR4], UR8 ;  /* 0x0000000804ff75b2 */ /* 0x0023220008000100 */
[----:B------:R1:W1:Y:S01]  /*0600*/  SYNCS.EXCH.64 URZ, [UR4+0x178], UR6 ;  /* 0x0001780604ff75b2 */ /* 0x0002620008000100 */
        /* <DEDUP_REMOVED lines=92> */
[----:B----4-:R-:W-:Y:S01]  /*0bd0*/  NOP ;  /* 0x0000000000007918 */ /* 0x010fe20000000000 */
.L_x_10:
[----:B-1----:R-:W-:Y:S05]  /*0be0*/  BSYNC.RECONVERGENT B0 ;  /* 0x0000000000007941 */ /* 0x002fea0003800200 */
.L_x_9:
[----:B------:R-:W1:Y:S01]  /*0bf0*/  SHFL.IDX PT, R2, R87, RZ, 0x1f ;  /* 0x00001fff57027589 */ /* 0x000e6200000e0000 */
[----:B------:R-:W-:Y:S01]  /*0c00*/  NOP ;  /* 0x0000000000007918 */ /* 0x000fe20000000000 */
[----:B-1----:R-:W-:-:S13]  /*0c10*/  ISETP.NE.AND P0, PT, R2, 0x1, PT ;  /* 0x000000010200780c */ /* 0x002fda0003f05270 */
[----:B------:R-:W-:Y:S05]  /*0c20*/  @P0 BRA `(.L_x_11) ;  /* 0x0000000000400947 */ /* 0x000fea0003800000 */
        /* <DEDUP_REMOVED lines=9> */
[----:B------:R-:W-:Y:S01]  /*0cc0*/  USHF.L.U32 UR6, UR6, 0x1, URZ ;  /* 0x0000000106067899 */ /* 0x000fe200080006ff */
[----:B------:R-:W-:Y:S01]  /*0cd0*/  ELECT P0, URZ, PT ;  /* 0x0000000000ff782f */ /* 0x000fe20003800000 */
[----:B-1----:R-:W-:Y:S01]  /*0ce0*/  ULEA UR4, UR4, UR5, 0x18 ;  /* 0x0000000504047291 */ /* 0x002fe2000f8ec0ff */
[----:B------:R-:W1:Y:S11]  /*0cf0*/  FENCE.VIEW.ASYNC.S ;  /* 0x00000000000073c6 */ /* 0x000e760000000000 */
[----:B-1----:R1:W4:Y:S01]  /*0d00*/  SYNCS.EXCH.64 URZ, [UR4+0x2f0], UR8 ;  /* 0x0002f00804ff75b2 */ /* 0x0023220008000100 */
[----:B------:R1:W1:Y:S01]  /*0d10*/  SYNCS.EXCH.64 URZ, [UR4+0x2f8], UR6 ;  /* 0x0002f80604ff75b2 */ /* 0x0002620008000100 */
[----:B------:R-:W-:Y:S01]  /*0d20*/  NOP ;  /* 0x0000000000007918 */ /* 0x000fe20000000000 */
.L_x_11:
[----:B------:R-:W2:Y:S01]  /*0d30*/  SHFL.IDX PT, R2, R87, RZ, 0x1f ;  /* 0x00001fff57027589 */ /* 0x000ea200000e0000 */
[----:B------:R-:W-:Y:S01]  /*0d40*/  NOP ;  /* 0x0000000000007918 */ /* 0x000fe20000000000 */
[----:B--2---:R-:W-:-:S13]  /*0d50*/  ISETP.NE.AND P0, PT, R2, 0x3, PT ;  /* 0x000000030200780c */ /* 0x004fda0003f05270 */
[----:B------:R-:W-:Y:S05]  /*0d60*/  @P0 BRA `(.L_x_12) ;  /* 0x0000000000300947 */ /* 0x000fea0003800000 */
[----:B-1----:R-:W1:Y:S01]  /*0d70*/  S2UR UR4, SR_CgaCtaId ;  /* 0x00000000000479c3 */ /* 0x002e620000008800 */
[----:B------:R-:W-:Y:S01]  /*0d80*/  UMOV UR5, 0x400 ;  /* 0x0000040000057882 */ /* 0x000fe20000000000 */
[----:B------:R-:W-:Y:S01]  /*0d90*/  UMOV UR6, 0x20 ;  /* 0x0000002000067882 */ /* 0x000fe20000000000 */
[----:B------:R-:W-:Y:S01]  /*0da0*/  ELECT P0, URZ, PT ;  /* 0x0000000000ff782f */ /* 0x000fe20003800000 */
[----:B------:R-:W-:-:S04]  /*0db0*/  UIADD3 UR6, UPT, UPT, -UR6, 0x100000, URZ ;  /* 0x0010000006067890 */ /* 0x000fc8000fffe1ff */
[----:B------:R-:W-:Y:S02]  /*0dc0*/  USHF.L.U32 UR7, UR6, 0xb, URZ ;  /* 0x0000000b06077899 */ /* 0x000fe400080006ff */
[----:B------:R-:W-:Y:S02]  /*0dd0*/  USHF.L.U32 UR6, UR6, 0x1, URZ ;  /* 0x0000000106067899 */ /* 0x000fe400080006ff */
[----:B-1----:R-:W-:Y:S01]  /*0de0*/  ULEA UR4, UR4, UR5, 0x18 ;  /* 0x0000000504047291 */ /* 0x002fe2000f8ec0ff */
[----:B------:R-:W1:Y:S11]  /*0df0*/  FENCE.VIEW.ASYNC.S ;  /* 0x00000000000073c6 */ /* 0x000e760000000000 */
[----:B-1----:R2:W1:Y:S01]  /*0e00*/  SYNCS.EXCH.64 URZ, [UR4+0x300], UR6 ;  /* 0x0003000604ff75b2 */ /* 0x0024620008000100 */
[----:B------:R2:W1:Y:S02]  /*0e10*/  SYNCS.EXCH.64 URZ, [UR4+0x308], UR6 ;  /* 0x0003080604ff75b2 */ /* 0x0004640008000100 */
[----:B--2---:R-:W-:Y:S01]  /*0e20*/  NOP ;  /* 0x0000000000007918 */ /* 0x004fe20000000000 */
.L_x_12:
[----:B------:R-:W2:Y:S01]  /*0e30*/  SHFL.IDX PT, R2, R87, RZ, 0x1f ;  /* 0x00001fff57027589 */ /* 0x000ea200000e0000 */
[----:B------:R-:W-:Y:S01]  /*0e40*/  NOP ;  /* 0x0000000000007918 */ /* 0x000fe20000000000 */
[----:B--2---:R-:W-:-:S13]  /*0e50*/  ISETP.NE.AND P0, PT, R2, 0x4, PT ;  /* 0x000000040200780c */ /* 0x004fda0003f05270 */
[----:B------:R-:W-:Y:S05]  /*0e60*/  @P0 BRA `(.L_x_13) ;  /* 0x00000000004c0947 */ /* 0x000fea0003800000 */
[----:B-1----:R-:W1:Y:S01]  /*0e70*/  S2UR UR4, SR_CgaCtaId ;  /* 0x00000000000479c3 */ /* 0x002e620000008800 */
[----:B------:R-:W-:Y:S01]  /*0e80*/  UMOV UR6, 0x1e0 ;  /* 0x000001e000067882 */ /* 0x000fe20000000000 */
[----:B------:R-:W-:Y:S01]  /*0e90*/  UMOV UR5, 0x400 ;  /* 0x0000040000057882 */ /* 0x000fe20000000000 */
[----:B------:R-:W-:Y:S01]  /*0ea0*/  USEL UR6, UR6, 0x1a0, UP3 ;  /* 0x000001a006067887 */ /* 0x000fe20009800000 */
[----:B------:R-:W-:Y:S01]  /*0eb0*/  UMOV UR8, 0x1 ;  /* 0x0000000100087882 */ /* 0x000fe20000000000 */
[----:B------:R-:W-:Y:S01]  /*0ec0*/  ELECT P0, URZ, PT ;  /* 0x0000000000ff782f */ /* 0x000fe20003800000 */
        /* <DEDUP_REMOVED lines=8> */
[----:B-1----:R2:W1:Y:S01]  /*0f50*/  SYNCS.EXCH.64 URZ, [UR4+0x310], UR8 ;  /* 0x0003100804ff75b2 */ /* 0x0024620008000100 */
[----:B------:R2:W1:Y:S01]  /*0f60*/  SYNCS.EXCH.64 URZ, [UR4+0x320], UR6 ;  /* 0x0003200604ff75b2 */ /* 0x0004620008000100 */
[----:B------:R2:W1:Y:S01]  /*0f70*/  SYNCS.EXCH.64 URZ, [UR4+0x318], UR8 ;  /* 0x0003180804ff75b2 */ /* 0x0004620008000100 */
[----:B------:R2:W1:Y:S02]  /*0f80*/  SYNCS.EXCH.64 URZ, [UR4+0x328], UR6 ;  /* 0x0003280604ff75b2 */ /* 0x0004640008000100 */
[----:B--2---:R-:W-:Y:S01]  /*0f90*/  NOP ;  /* 0x0000000000007918 */ /* 0x004fe20000000000 */
.L_x_13:
[----:B------:R-:W2:Y:S01]  /*0fa0*/  SHFL.IDX PT, R2, R87, RZ, 0x1f ;  /* 0x00001fff57027589 */ /* 0x000ea200000e0000 */
[----:B------:R-:W-:Y:S01]  /*0fb0*/  NOP ;  /* 0x0000000000007918 */ /* 0x000fe20000000000 */
[----:B--2---:R-:W-:-:S13]  /*0fc0*/  ISETP.NE.AND P0, PT, R2, 0x5, PT ;  /* 0x000000050200780c */ /* 0x004fda0003f05270 */
[----:B------:R-:W-:Y:S05]  /*0fd0*/  @P0 BRA `(.L_x_14) ;  /* 0x0000000000580947 */ /* 0x000fea0003800000 */
[----:B-1----:R-:W1:Y:S01]  /*0fe0*/  S2UR UR4, SR_CgaCtaId ;  /* 0x00000000000479c3 */ /* 0x002e620000008800 */
        /* <DEDUP_REMOVED lines=12> */
[----:B-1----:R2:W1:Y:S01]  /*10b0*/  SYNCS.EXCH.64 URZ, [UR4+0x330], UR8 ;  /* 0x0003300804ff75b2 */ /* 0x0024620008000100 */
[----:B------:R2:W1:Y:S01]  /*10c0*/  SYNCS.EXCH.64 URZ, [UR4+0x350], UR6 ;  /* 0x0003500604ff75b2 */ /* 0x0004620008000100 */
[----:B------:R2:W1:Y:S01]  /*10d0*/  SYNCS.EXCH.64 URZ, [UR4+0x338], UR8 ;  /* 0x0003380804ff75b2 */ /* 0x0004620008000100 */
[----:B------:R2:W1:Y:S01]  /*10e0*/  SYNCS.EXCH.64 URZ, [UR4+0x358], UR6 ;  /* 0x0003580604ff75b2 */ /* 0x0004620008000100 */
[----:B------:R2:W1:Y:S01]  /*10f0*/  SYNCS.EXCH.64 URZ, [UR4+0x340], UR8 ;  /* 0x0003400804ff75b2 */ /* 0x0004620008000100 */
[----:B------:R2:W1:Y:S01]  /*1100*/  SYNCS.EXCH.64 URZ, [UR4+0x360], UR6 ;  /* 0x0003600604ff75b2 */ /* 0x0004620008000100 */
[----:B------:R2:W1:Y:S01]  /*1110*/  SYNCS.EXCH.64 URZ, [UR4+0x348], UR8 ;  /* 0x0003480804ff75b2 */ /* 0x0004620008000100 */
[----:B------:R2:W1:Y:S02]  /*1120*/  SYNCS.EXCH.64 URZ, [UR4+0x368], UR6 ;  /* 0x0003680604ff75b2 */ /* 0x0004640008000100 */
[----:B--2---:R-:W-:Y:S01]  /*1130*/  NOP ;  /* 0x0000000000007918 */ /* 0x004fe20000000000 */
.L_x_14:
[----:B------:R-:W2:Y:S01]  /*1140*/  SHFL.IDX PT, R2, R87, RZ, 0x1f ;  /* 0x00001fff57027589 */ /* 0x000ea200000e0000 */
[----:B------:R-:W-:Y:S01]  /*1150*/  NOP ;  /* 0x0000000000007918 */ /* 0x000fe20000000000 */
[----:B--2---:R-:W-:-:S13]  /*1160*/  ISETP.NE.AND P0, PT, R2, 0x3, PT ;  /* 0x000000030200780c */ /* 0x004fda0003f05270 */
[----:B------:R-:W-:Y:S05]  /*1170*/  @P0 BRA `(.L_x_15) ;  /* 0x0000000000380947 */ /* 0x000fea0003800000 */
[----:B------:R-:W2:Y:S01]  /*1180*/  S2UR UR5, SR_CgaCtaId ;  /* 0x00000000000579c3 */ /* 0x000ea20000008800 */
[----:B-1----:R-:W-:Y:S01]  /*1190*/  UMOV UR4, 0x400 ;  /* 0x0000040000047882 */ /* 0x002fe20000000000 */
[----:B------:R-:W-:Y:S01]  /*11a0*/  UMOV UR6, 0x20 ;  /* 0x0000002000067882 */ /* 0x000fe20000000000 */
[----:B------:R-:W-:Y:S01]  /*11b0*/  ELECT P0, URZ, PT ;  /* 0x0000000000ff782f */ /* 0x000fe20003800000 */
[----:B------:R-:W-:-:S04]  /*11c0*/  UIADD3 UR6, UPT, UPT, -UR6, 0x100000, URZ ;  /* 0x0010000006067890 */ /* 0x000fc8000fffe1ff */
[----:B------:R-:W-:Y:S02]  /*11d0*/  USHF.L.U32 UR7, UR6, 0xb, URZ ;  /* 0x0000000b06077899 */ /* 0x000fe400080006ff */
[----:B------:R-:W-:Y:S02]  /*11e0*/  USHF.L.U32 UR6, UR6, 0x1, URZ ;  /* 0x0000000106067899 */ /* 0x000fe400080006ff */
[----:B--2---:R-:W-:Y:S01]  /*11f0*/  ULEA UR4, UR5, UR4, 0x18 ;  /* 0x0000000405047291 */ /* 0x004fe2000f8ec0ff */
[----:B------:R-:W1:Y:S11]  /*1200*/  FENCE.VIEW.ASYNC.S ;  /* 0x00000000000073c6 */ /* 0x000e760000000000 */
[----:B-1----:R2:W1:Y:S01]  /*1210*/  SYNCS.EXCH.64 URZ, [UR4+0x370], UR6 ;  /* 0x0003700604ff75b2 */ /* 0x0024620008000100 */
[----:B------:R2:W1:Y:S01]  /*1220*/  SYNCS.EXCH.64 URZ, [UR4+0x380], UR6 ;  /* 0x0003800604ff75b2 */ /* 0x0004620008000100 */
[----:B------:R2:W1:Y:S01]  /*1230*/  SYNCS.EXCH.64 URZ, [UR4+0x378], UR6 ;  /* 0x0003780604ff75b2 */ /* 0x0004620008000100 */
[----:B------:R2:W1:Y:S02]  /*1240*/  SYNCS.EXCH.64 URZ, [UR4+0x388], UR6 ;  /* 0x0003880604ff75b2 */ /* 0x0004640008000100 */
[----:B--2---:R-:W-:Y:S01]  /*1250*/  NOP ;  /* 0x0000000000007918 */ /* 0x004fe20000000000 */
.L_x_15:
[----:B-1----:R-:W1:Y:S01]  /*1260*/  LDCU UR4, c[0x0][0x36c] ;  /* 0x00006d80ff0477ac */ /* 0x002e620008000800 */
[----:B------:R-:W-:Y:S01]  /*1270*/  ISETP.NE.OR P3, PT, R0, 0x2, !P3 ;  /* 0x000000020000780c */ /* 0x000fe20005f65670 */
[----:B------:R-:W-:Y:S01]  /*1280*/  NOP ;  /* 0x0000000000007918 */ /* 0x000fe20000000000 */
[----:B------:R-:W-:Y:S01]  /*1290*/  LOP3.LUT R0, R93, 0x1f, RZ, 0xc0, !PT ;  /* 0x0000001f5d007812 */ /* 0x000fe200078ec0ff */
[----:B------:R-:W-:Y:S02]  /*12a0*/  UISETP.NE.AND UP4, UPT, UR20, 0x2, UPT ;  /* 0x000000021400788c */ /* 0x000fe4000bf85270 */
[----:B------:R-:W-:Y:S02]  /*12b0*/  UISETP.NE.AND UP5, UPT, UR20, URZ, UPT ;  /* 0x000000ff1400728c */ /* 0x000fe4000bfa5270 */
[----:B-1----:R-:W-:-:S09]  /*12c0*/  UISETP.EQ.U32.AND UP6, UPT, UR4, 0x1, UPT ;  /* 0x000000010400788c */ /* 0x002fd2000bfc2070 */
[----:B------:R-:W-:Y:S05]  /*12d0*/  BRA.U !UP6, `(.L_x_16) ;  /* 0x000000010e087547 */ /* 0x000fea000b800000 */
[----:B----4-:R-:W-:Y:S01]  /*12e0*/  UCGABAR_ARV ;  /* 0x00000000000079c7 */ /* 0x010fe20008000000 */
[----:B------:R-:W-:Y:S05]  /*12f0*/  BRA `(.L_x_17) ;  /* 0x0000000000047947 */ /* 0x000fea0003800000 */
.L_x_16:
[----:B----4-:R-:W-:Y:S01]  /*1300*/  NOP ;  /* 0x0000000000007918 */ /* 0x010fe20000000000 */
.L_x_17:
[----:B------:R-:W1:Y:S01]  /*1310*/  S2UR UR48, SR_CTAID.X ;  /* 0x00000000003079c3 */ /* 0x000e620000002500 */
[----:B------:R-:W-:-:S05]  /*1320*/  CS2R.32 R88, SR_CgaSize ;  /* 0x0000000000587805 */ /* 0x000fca0000008a00 */
[----:B------:R-:W-:-:S05]  /*1330*/  IMAD R88, R88, -0xa0, RZ ;  /* 0xffffff6058587824 */ /* 0x000fca00078e02ff */
[----:B------:R-:W-:-:S14]  /*1340*/  R2UR UR5, R88 ;  /* 0x00000000580572ca */ /* 0x000fdc00000e0000 */
[----:B------:R-:W2:Y:S01]  /*1350*/  LDCU UR5, c[0x0][UR5+0x2b0] ;  /* 0x00005600050577ac */ /* 0x000ea20008000800 */
[----:B------:R-:W-:-:S05]  /*1360*/  CS2R.32 R88, SR_CgaSize ;  /* 0x0000000000587805 */ /* 0x000fca0000008a00 */
[----:B------:R-:W-:-:S05]  /*1370*/  IMAD R88, R88, -0xa0, RZ ;  /* 0xffffff6058587824 */ /* 0x000fca00078e02ff */
[----:B------:R-:W-:-:S14]  /*1380*/  R2UR UR4, R88 ;  /* 0x00000000580472ca */ /* 0x000fdc00000e0000 */
[----:B------:R-:W4:Y:S01]  /*1390*/  LDCU UR4, c[0x0][UR4+0x2b4] ;  /* 0x00005680040477ac */ /* 0x000f220008000800 */
[----:B------:R-:W3:Y:S01]  /*13a0*/  S2UR UR49, SR_CTAID.Y ;  /* 0x00000000003179c3 */ /* 0x000ee20000002600 */
[----:B------:R-:W-:-:S05]  /*13b0*/  CS2R.32 R88, SR_CgaSize ;  /* 0x0000000000587805 */ /* 0x000fca0000008a00 */
[----:B------:R-:W-:-:S05]  /*13c0*/  IMAD R88, R88, -0xa0, RZ ;  /* 0xffffff6058587824 */ /* 0x000fca00078e02ff */
[----:B------:R-:W-:-:S14]  /*13d0*/  R2UR UR8, R88 ;  /* 0x00000000580872ca */ /* 0x000fdc00000e0000 */
[----:B------:R-:W4:Y:S01]  /*13e0*/  LDCU UR8, c[0x0][UR8+0x2a0] ;  /* 0x00005400080877ac */ /* 0x000f220008000800 */
[----:B------:R-:W-:-:S05]  /*13f0*/  CS2R.32 R88, SR_CgaSize ;  /* 0x0000000000587805 */ /* 0x000fca0000008a00 */
[----:B------:R-:W-:-:S05]  /*1400*/  IMAD R88, R88, -0xa0, RZ ;  /* 0xffffff6058587824 */ /* 0x000fca00078e02ff */
[----:B------:R-:W-:-:S14]  /*1410*/  R2UR UR63, R88 ;  /* 0x00000000583f72ca */ /* 0x000fdc00000e0000 */
[----:B------:R-:W4:Y:S01]  /*1420*/  LDCU UR63, c[0x0][UR63+0x2a4] ;  /* 0x000054803f3f77ac */ /* 0x000f220008000800 */
[----:B------:R-:W4:Y:S01]  /*1430*/  S2UR UR6, SR_CgaCtaId ;  /* 0x00000000000679c3 */ /* 0x000f220000008800 */
[----:B------:R-:W4:Y:S01]  /*1440*/  LDCU UR21, c[0x0][0xb24] ;  /* 0x00016480ff1577ac */ /* 0x000f220008000800 */
[----:B------:R-:W4:Y:S01]  /*1450*/  LDCU UR41, c[0x0][0xb24] ;  /* 0x00016480ff2977ac */ /* 0x000f220008000800 */
[----:B-1----:R-:W-:Y:S01]  /*1460*/  I2FP.F32.U32 R3, UR48 ;  /* 0x0000003000037c45 */ /* 0x002fe20008201000 */
[----:B------:R-:W1:Y:S04]  /*1470*/  LDCU UR23, c[0x0][0xb30] ;  /* 0x00016600ff1777ac */ /* 0x000e680008000800 */
[----:B--2---:R-:W-:Y:S01]  /*1480*/  FMUL R3, R3, UR5 ;  /* 0x0000000503037c20 */ /* 0x004fe20008400000 */
[----:B---3--:R-:W-:-:S05]  /*1490*/  I2FP.F32.U32 R2, UR49 ;  /* 0x0000003100027c45 */ /* 0x008fca0008201000 */
[----:B------:R-:W2:Y:S01]  /*14a0*/  F2I.U32.TRUNC.NTZ R3, R3 ;  /* 0x0000000300037305 */ /* 0x000ea2000020f000 */
[----:B----4-:R-:W-:Y:S01]  /*14b0*/  FMUL R2, R2, UR4 ;  /* 0x0000000402027c20 */ /* 0x010fe20008400000 */
[----:B------:R-:W-:-:S06]  /*14c0*/  ULOP3.LUT UR4, UR6, 0x1, URZ, 0xc0, !UPT ;  /* 0x0000000106047892 */ /* 0x000fcc000f8ec0ff */
[----:B------:R-:W3:Y:S01]  /*14d0*/  F2I.U32.TRUNC.NTZ R2, R2 ;  /* 0x0000000200027305 */ /* 0x000ee2000020f000 */
[----:B------:R-:W-:-:S04]  /*14e0*/  UISETP.NE.U32.AND UP0, UPT, UR4, 0x1, UPT ;  /* 0x000000010400788c */ /* 0x000fc8000bf05070 */
[----:B------:R-:W-:Y:S01]  /*14f0*/  USEL UR4, URZ, 0x500, UP0 ;  /* 0x00000500ff047887 */ /* 0x000fe20008000000 */
[----:B--2---:R-:W-:Y:S02]  /*1500*/  R2UR UR5, R3 ;  /* 0x00000000030572ca */ /* 0x004fe400000e0000 */
[----:B---3--:R-:W-:Y:S02]  /*1510*/  R2UR UR7, R2 ;  /* 0x00000000020772ca */ /* 0x008fe400000e0000 */
[----:B------:R-:W-:-:S09]  /*1520*/  PRMT R2, RZ, 0x7610, R2 ;  /* 0x00007610ff027816 */ /* 0x000fd20000000002 */
[----:B------:R-:W-:-:S04]  /*1530*/  UIADD3 UR6, UPT, UPT, -UR5, URZ, URZ ;  /* 0x000000ff05067290 */ /* 0x000fc8000fffe1ff */
[----:B------:R-:W-:Y:S02]  /*1540*/  UIMAD UR6, UR8, UR6, UR48 ;  /* 0x00000006080672a4 */ /* 0x000fe4000f8e0230 */
[----:B------:R-:W-:-:S04]  /*1550*/  UIADD3 UR5, UPT, UPT, -UR7, URZ, URZ ;  /* 0x000000ff07057290 */ /* 0x000fc8000fffe1ff */
[----:B------:R-:W-:Y:S01]  /*1560*/  IMAD.U32 R88, RZ, RZ, UR6 ;  /* 0x00000006ff587e24 */ /* 0x000fe2000f8e00ff */
[----:B------:R-:W-:Y:S01]  /*1570*/  UIMAD UR63, UR63, UR5, UR49 ;  /* 0x000000053f3f72a4 */ /* 0x000fe2000f8e0231 */
[----:B-1----:R-:W-:Y:S11]  /*1580*/  BRA.U UP5, `(.L_x_18) ;  /* 0x0000000105287547 */ /* 0x002ff6000b800000 */
[----:B------:R-:W-:Y:S01]  /*1590*/  R2UR UR7, R88 ;  /* 0x00000000580772ca */ /* 0x000fe200000e0000 */
[----:B------:R-:W-:-:S12]  /*15a0*/  UISETP.NE.AND UP0, UPT, UR63, URZ, UPT ;  /* 0x000000ff3f00728c */ /* 0x000fd8000bf05270 */
[----:B------:R-:W-:-:S04]  /*15b0*/  UISETP.EQ.OR UP0, UPT, UR7, URZ, !UP0 ;  /* 0x000000ff0700728c */ /* 0x000fc8000c702670 */
[----:B------:R-:W-:Y:S02]  /*15c0*/  USEL UR6, URZ, 0x1, !UP0 ;  /* 0x00000001ff067887 */ /* 0x000fe4000c000000 */
[----:B------:R-:W-:-:S04]  /*15d0*/  UISETP.NE.AND UP0, UPT, UR63, URZ, UPT ;  /* 0x000000ff3f00728c */ /* 0x000fc8000bf05270 */
[----:B------:R-:W-:Y:S02]  /*15e0*/  USEL UR5, URZ, 0x2, UP0 ;  /* 0x00000002ff057887 */ /* 0x000fe40008000000 */
[----:B------:R-:W-:-:S04]  /*15f0*/  UISETP.NE.AND UP0, UPT, UR7, 0x1, UPT ;  /* 0x000000010700788c */ /* 0x000fc8000bf05270 */
[----:B------:R-:W-:-:S04]  /*1600*/  USEL UR5, UR5, 0x2, UP0 ;  /* 0x0000000205057887 */ /* 0x000fc80008000000 */
[----:B------:R-:W-:-:S06]  /*1610*/  UIADD3 UR5, UPT, UPT, UR6, UR5, URZ ;  /* 0x0000000506057290 */ /* 0x000fcc000fffe0ff */
[----:B------:R-:W-:-:S07]  /*1620*/  MOV R2, UR5 ;  /* 0x0000000500027c02 */ /* 0x000fce0008000f00 */
.L_x_18:
[----:B------:R-:W1:Y:S01]  /*1630*/  S2UR UR36, SR_CTAID.Z ;  /* 0x00000000002479c3 */ /* 0x000e620000002700 */
[----:B------:R-:W-:-:S09]  /*1640*/  UISETP.GE.AND UP0, UPT, UR21, 0x1, UPT ;  /* 0x000000011500788c */ /* 0x000fd2000bf06270 */
[----:B------:R-:W-:Y:S05]  /*1650*/  BRA.U !UP0, `(.L_x_19) ;  /* 0x0000000108d07547 */ /* 0x000fea000b800000 */
[----:B------:R-:W2:Y:S01]  /*1660*/  LDCU.128 UR12, c[0x0][0xb10] ;  /* 0x00016200ff0c77ac */ /* 0x000ea20008000c00 */
[----:B------:R-:W3:Y:S01]  /*1670*/  LDCU UR22, c[0x0][0xb0c] ;  /* 0x00016180ff1677ac */ /* 0x000ee20008000800 */
[----:B------:R-:W4:Y:S01]  /*1680*/  LDCU UR7, c[0x0][0x370] ;  /* 0x00006e00ff0777ac */ /* 0x000f220008000800 */
[----:B------:R-:W1:Y:S01]  /*1690*/  LDCU UR8, c[0x0][0x374] ;  /* 0x00006e80ff0877ac */ /* 0x000e620008000800 */
[----:B------:R-:W1:Y:S01]  /*16a0*/  LDCU UR9, c[0x0][0xb20] ;  /* 0x00016400ff0977ac */ /* 0x000e620008000800 */
[----:B--2---:R-:W-:Y:S02]  /*16b0*/  UIMAD.WIDE.U32 UR10, UR48, UR12, URZ ;  /* 0x0000000c300a72a5 */ /* 0x004fe4000f8e00ff */
[----:B---3--:R-:W-:Y:S02]  /*16c0*/  UISETP.NE.AND UP0, UPT, UR22, 0x1, UPT ;  /* 0x000000011600788c */ /* 0x008fe4000bf05270 */
[----:B------:R-:W-:Y:S02]  /*16d0*/  UIMAD.WIDE.U32 UR16, UR49, UR15, URZ ;  /* 0x0000000f311072a5 */ /* 0x000fe4000f8e00ff */
[----:B----4-:R-:W-:Y:S01]  /*16e0*/  UIMAD.WIDE.U32 UR18, UR7, UR12, URZ ;  /* 0x0000000c071272a5 */ /* 0x010fe2000f8e00ff */
[----:B------:R-:W-:Y:S01]  /*16f0*/  UMOV UR6, UR11 ;  /* 0x0000000b00067c82 */ /* 0x000fe20008000000 */
[----:B------:R-:W-:-:S02]  /*1700*/  UISETP.NE.AND UP1, UPT, UR21, 0x1, UPT ;  /* 0x000000011500788c */ /* 0x000fc4000bf25270 */
[----:B------:R-:W-:Y:S01]  /*1710*/  USHF.R.U32.HI UR6, URZ, UR13, UR6 ;  /* 0x0000000dff067299 */ /* 0x000fe20008011606 */
[----:B------:R-:W2:Y:S02]  /*1720*/  LDCU.64 UR10, c[0x0][0xb28] ;  /* 0x00016500ff0a77ac */ /* 0x000ea40008000a00 */
[----:B------:R-:W-:Y:S01]  /*1730*/  UMOV UR18, UR19 ;  /* 0x0000001300127c82 */ /* 0x000fe20008000000 */
[----:B------:R-:W-:Y:S02]  /*1740*/  USEL UR6, UR48, UR6, !UP0 ;  /* 0x0000000630067287 */ /* 0x000fe4000c000000 */
[----:B------:R-:W-:Y:S02]  /*1750*/  @UP0 USHF.R.U32.HI UR7, URZ, UR13, UR18 ;  /* 0x0000000dff070299 */ /* 0x000fe40008011612 */
[----:B------:R-:W-:Y:S02]  /*1760*/  UISETP.NE.AND UP0, UPT, UR14, 0x1, UPT ;  /* 0x000000010e00788c */ /* 0x000fe4000bf05270 */
[----:B-1----:R-:W-:Y:S01]  /*1770*/  UIMAD.WIDE.U32 UR12, UR8, UR15, URZ ;  /* 0x0000000f080c72a5 */ /* 0x002fe2000f8e00ff */
[----:B------:R-:W-:-:S02]  /*1780*/  UMOV UR5, UR17 ;  /* 0x0000001100057c82 */ /* 0x000fc40008000000 */
[----:B------:R-:W-:-:S04]  /*1790*/  USHF.R.U32.HI UR5, URZ, UR9, UR5 ;  /* 0x00000009ff057299 */ /* 0x000fc80008011605 */
[----:B------:R-:W-:Y:S01]  /*17a0*/  UMOV UR12, UR13 ;  /* 0x0000000d000c7c82 */ /* 0x000fe20008000000 */
[----:B--2---:R-:W-:Y:S02]  /*17b0*/  UIMAD.WIDE.U32 UR16, UR7, UR10, URZ ;  /* 0x0000000a071072a5 */ /* 0x004fe4000f8e00ff */
[----:B------:R-:W-:Y:S02]  /*17c0*/  @UP0 USHF.R.U32.HI UR8, URZ, UR9, UR12 ;  /* 0x00000009ff080299 */ /* 0x000fe4000801160c */
[----:B------:R-:W-:Y:S02]  /*17d0*/  USEL UR5, UR49, UR5, !UP0 ;  /* 0x0000000531057287 */ /* 0x000fe4000c000000 */
[----:B------:R-:W-:Y:S01]  /*17e0*/  UIMAD.WIDE.U32 UR12, UR8, UR10, URZ ;  /* 0x0000000a080c72a5 */ /* 0x000fe2000f8e00ff */
[----:B------:R-:W-:Y:S02]  /*17f0*/  UMOV UR16, UR17 ;  /* 0x0000001100107c82 */ /* 0x000fe40008000000 */
[----:B------:R-:W-:-:S04]  /*1800*/  @UP1 USHF.R.U32.HI UR7, URZ, UR11, UR16 ;  /* 0x0000000bff071299 */ /* 0x000fc80008011610 */
[----:B------:R-:W-:Y:S01]  /*1810*/  UMOV UR12, UR13 ;  /* 0x0000000d000c7c82 */ /* 0x000fe20008000000 */
[----:B------:R-:W-:Y:S02]  /*1820*/  UIMAD UR9, UR7, UR21, URZ ;  /* 0x00000015070972a4 */ /* 0x000fe4000f8e02ff */
[----:B------:R-:W-:Y:S02]  /*1830*/  @UP1 USHF.R.U32.HI UR8, URZ, UR11, UR12 ;  /* 0x0000000bff081299 */ /* 0x000fe4000801160c */
[----:B------:R-:W-:Y:S02]  /*1840*/  UIMAD.WIDE.U32 UR12, UR5, UR10, URZ ;  /* 0x0000000a050c72a5 */ /* 0x000fe4000f8e00ff */
[----:B------:R-:W-:Y:S02]  /*1850*/  UIMAD UR8, UR8, UR21, URZ ;  /* 0x00000015080872a4 */ /* 0x000fe4000f8e02ff */
[----:B------:R-:W-:Y:S02]  /*1860*/  UIADD3 UR12, UPT, UPT, -UR6, URZ, URZ ;  /* 0x000000ff060c7290 */ /* 0x000fe4000fffe1ff */
[----:B------:R-:W-:-:S02]  /*1870*/  UISETP.GE.AND UP0, UPT, UR5, UR8, UPT ;  /* 0x000000080500728c */ /* 0x000fc4000bf06270 */
[----:B------:R-:W-:Y:S02]  /*1880*/  UIMAD UR48, UR22, UR12, UR48 ;  /* 0x0000000c163072a4 */ /* 0x000fe4000f8e0230 */
[----:B------:R-:W-:Y:S02]  /*1890*/  UISETP.GE.OR UP0, UPT, UR6, UR9, UP0 ;  /* 0x000000090600728c */ /* 0x000fe40008706670 */
[----:B------:R-:W-:-:S03]  /*18a0*/  UIMAD.WIDE.U32 UR8, UR6, UR10, URZ ;  /* 0x0000000a060872a5 */ /* 0x000fc6000f8e00ff */
[----:B------:R-:W-:Y:S02]  /*18b0*/  UMOV UR10, UR13 ;  /* 0x0000000d000a7c82 */ /* 0x000fe40008000000 */
[----:B------:R-:W-:-:S04]  /*18c0*/  USHF.R.U32.HI UR10, URZ, UR11, UR10 ;  /* 0x0000000bff0a7299 */ /* 0x000fc8000801160a */
[----:B------:R-:W-:Y:S02]  /*18d0*/  USEL UR8, UR5, UR10, !UP1 ;  /* 0x0000000a05087287 */ /* 0x000fe4000c800000 */
[----:B------:R-:W-:Y:S02]  /*18e0*/  @!UP0 USHF.R.U32.HI UR9, URZ, UR11, UR9 ;  /* 0x0000000bff098299 */ /* 0x000fe40008011609 */
[----:B------:R-:W-:Y:S02]  /*18f0*/  UIADD3 UR10, UPT, UPT, -UR8, URZ, URZ ;  /* 0x000000ff080a7290 */ /* 0x000fe4000fffe1ff */
[----:B------:R-:W-:Y:S02]  /*1900*/  @!UP0 USEL UR9, UR6, UR9, !UP1 ;  /* 0x0000000906098287 */ /* 0x000fe4000c800000 */
[----:B------:R-:W-:Y:S02]  /*1910*/  UIMAD UR10, UR21, UR10, UR5 ;  /* 0x0000000a150a72a4 */ /* 0x000fe4000f8e0205 */
[----:B------:R-:W-:-:S02]  /*1920*/  UIADD3 UR11, UPT, UPT, -UR5, URZ, URZ ;  /* 0x000000ff050b7290 */ /* 0x000fc4000fffe1ff */
[----:B------:R-:W-:Y:S02]  /*1930*/  @!UP0 UIMAD UR7, UR10, UR7, UR9 ;  /* 0x000000070a0782a4 */ /* 0x000fe4000f8e0209 */
[----:B------:R-:W-:Y:S02]  /*1940*/  @!UP0 UIADD3 UR8, UPT, UPT, UR8, -UR9, URZ ;  /* 0x8000000908088290 */ /* 0x000fe4000fffe0ff */
[----:B------:R-:W-:Y:S02]  /*1950*/  UIMAD UR11, UR14, UR11, UR49 ;  /* 0x0000000b0e0b72a4 */ /* 0x000fe4000f8e0231 */
[----:B------:R-:W-:-:S03]  /*1960*/  @!UP0 UIMAD UR5, UR8, UR21, UR6 ;  /* 0x00000015080582a4 */ /* 0x000fc6000f8e0206 */
[----:B------:R-:W-:Y:S01]  /*1970*/  @!UP0 UMOV UR6, UR7 ;  /* 0x0000000700068c82 */ /* 0x000fe20008000000 */
[----:B------:R-:W-:Y:S02]  /*1980*/  UIMAD UR49, UR5, UR14, UR11 ;  /* 0x0000000e053172a4 */ /* 0x000fe4000f8e020b */
[----:B------:R-:W-:-:S12]  /*1990*/  UIMAD UR48, UR6, UR22, UR48 ;  /* 0x00000016063072a4 */ /* 0x000fd8000f8e0230 */
.L_x_19:
[----:B------:R-:W-:-:S09]  /*19a0*/  UISETP.NE.AND UP0, UPT, UR23, 0x1, UPT ;  /* 0x000000011700788c */ /* 0x000fd2000bf05270 */
[----:B------:R-:W-:Y:S05]  /*19b0*/  BRA.U UP0, `(.L_x_20) ;  /* 0x0000000100447547 */ /* 0x000fea000b800000 */
[----:B------:R-:W2:Y:S01]  /*19c0*/  LDCU.128 UR12, c[0x0][0xb10] ;  /* 0x00016200ff0c77ac */ /* 0x000ea20008000c00 */
[----:B------:R-:W3:Y:S01]  /*19d0*/  LDCU UR10, c[0x0][0xb0c] ;  /* 0x00016180ff0a77ac */ /* 0x000ee20008000800 */
[----:B------:R-:W4:Y:S01]  /*19e0*/  LDCU UR11, c[0x0][0xb20] ;  /* 0x00016400ff0b77ac */ /* 0x000f220008000800 */
[----:B--2---:R-:W-:Y:S02]  /*19f0*/  UIMAD.WIDE.U32 UR6, UR48, UR12, URZ ;  /* 0x0000000c300672a5 */ /* 0x004fe4000f8e00ff */
[----:B------:R-:W-:Y:S02]  /*1a00*/  UIMAD.WIDE.U32 UR8, UR49, UR15, URZ ;  /* 0x0000000f310872a5 */ /* 0x000fe4000f8e00ff */
[----:B---3--:R-:W-:-:S03]  /*1a10*/  UISETP.NE.AND UP0, UPT, UR10, 0x1, UPT ;  /* 0x000000010a00788c */ /* 0x008fc6000bf05270 */
[----:B------:R-:W-:Y:S02]  /*1a20*/  UMOV UR6, UR7 ;  /* 0x0000000700067c82 */ /* 0x000fe40008000000 */
[----:B------:R-:W-:Y:S01]  /*1a30*/  USHF.R.U32.HI UR6, URZ, UR13, UR6 ;  /* 0x0000000dff067299 */ /* 0x000fe20008011606 */
[----:B------:R-:W-:-:S03]  /*1a40*/  UMOV UR5, UR9 ;  /* 0x0000000900057c82 */ /* 0x000fc60008000000 */
[----:B------:R-:W-:Y:S02]  /*1a50*/  USEL UR6, UR48, UR6, !UP0 ;  /* 0x0000000630067287 */ /* 0x000fe4000c000000 */
[----:B------:R-:W-:Y:S02]  /*1a60*/  UISETP.NE.AND UP0, UPT, UR14, 0x1, UPT ;  /* 0x000000010e00788c */ /* 0x000fe4000bf05270 */
[----:B----4-:R-:W-:-:S04]  /*1a70*/  USHF.R.U32.HI UR5, URZ, UR11, UR5 ;  /* 0x0000000bff057299 */ /* 0x010fc80008011605 */
[----:B------:R-:W-:-:S04]  /*1a80*/  USEL UR5, UR49, UR5, !UP0 ;  /* 0x0000000531057287 */ /* 0x000fc8000c000000 */
[----:B------:R-:W-:Y:S02]  /*1a90*/  UIADD3 UR7, UPT, UPT, UR6, -UR5, URZ ;  /* 0x8000000506077290 */ /* 0x000fe4000fffe0ff */
[----:B------:R-:W-:Y:S02]  /*1aa0*/  UIADD3 UR5, UPT, UPT, -UR6, UR5, URZ ;  /* 0x0000000506057290 */ /* 0x000fe4000fffe1ff */
[----:B------:R-:W-:Y:S02]  /*1ab0*/  UIMAD UR49, UR7, UR14, UR49 ;  /* 0x0000000e073172a4 */ /* 0x000fe4000f8e0231 */
[----:B------:R-:W-:-:S12]  /*1ac0*/  UIMAD UR48, UR5, UR10, UR48 ;  /* 0x0000000a053072a4 */ /* 0x000fd8000f8e0230 */
.L_x_20:
[----:B------:R-:W-:Y:S01]  /*1ad0*/  UISETP.NE.AND UP0, UPT, UR20, 0x2, UPT ;  /* 0x000000021400788c */ /* 0x000fe2000bf05270 */
[----:B------:R-:W-:Y:S09]  /*1ae0*/  BRA.U !UP6, `(.L_x_21) ;  /* 0x000000010e0c7547 */ /* 0x000ff2000b800000 */
[----:B------:R-:W-:Y:S01]  /*1af0*/  UCGABAR_WAIT ;  /* 0x0000000000007dc7 */ /* 0x000fe20008000000 */
[----:B------:R-:W-:Y:S01]  /*1b00*/  CCTL.IVALL ;  /* 0x00000000ff00798f */ /* 0x000fe20002000000 */
[----:B------:R-:W-:Y:S05]  /*1b10*/  BRA `(.L_x_22) ;  /* 0x0000000000047947 */ /* 0x000fea0003800000 */
.L_x_21:
[----:B------:R-:W-:Y:S06]  /*1b20*/  BAR.SYNC.DEFER_BLOCKING 0x0 ;  /* 0x0000000000007b1d */ /* 0x000fec0000010000 */
.L_x_22:
[----:B------:R-:W-:Y:S05]  /*1b30*/  BRA.U UP0, `(.L_x_23) ;  /* 0x0000002900c87547 */ /* 0x000fea000b800000 */
[----:B------:R-:W2:Y:S01]  /*1b40*/  LDCU UR7, c[0x0][0x38c] ;  /* 0x00007180ff0777ac */ /* 0x000ea20008000800 */
[----:B------:R-:W3:Y:S01]  /*1b50*/  S2UR UR9, SR_CgaCtaId ;  /* 0x00000000000979c3 */ /* 0x000ee20000008800 */
[----:B------:R-:W-:Y:S01]  /*1b60*/  PLOP3.LUT P1, PT, PT, PT, UP3, 0x80, 0x8 ;  /* 0x000000000008781c */ /* 0x000fe20003f2f038 */
[----:B------:R-:W-:Y:S01]  /*1b70*/  IMAD.MOV.U32 R12, RZ, RZ, 0x1 ;  /* 0x00000001ff0c7424 */ /* 0x000fe200078e00ff */
[----:B------:R-:W-:Y:S01]  /*1b80*/  UMOV UR8, 0x400 ;  /* 0x0000040000087882 */ /* 0x000fe20000000000 */
[----:B------:R-:W-:Y:S01]  /*1b90*/  UISETP.NE.AND UP1, UPT, UR20, URZ, UPT ;  /* 0x000000ff1400728c */ /* 0x000fe2000bf25270 */
[----:B------:R-:W-:Y:S01]  /*1ba0*/  ISETP.EQ.OR P2, PT, R0, RZ, P3 ;  /* 0x000000ff0000720c */ /* 0x000fe20001f42670 */
[----:B------:R-:W-:Y:S01]  /*1bb0*/  USEL UR26, URZ, 0x1, UP4 ;  /* 0x00000001ff1a7887 */ /* 0x000fe2000a000000 */
[----:B------:R-:W-:Y:S02]  /*1bc0*/  PLOP3.LUT P1, PT, P1, PT, PT, 0x8, 0x80 ;  /* 0x000000000080781c */ /* 0x000fe40000f2e170 */
[----:B------:R-:W-:Y:S01]  /*1bd0*/  CS2R R10, SRZ ;  /* 0x00000000000a7805 */ /* 0x000fe2000001ff00 */
[----:B------:R-:W-:Y:S01]  /*1be0*/  IMAD.MOV.U32 R9, RZ, RZ, RZ ;  /* 0x000000ffff097224 */ /* 0x000fe200078e00ff */
[----:B------:R-:W4:Y:S01]  /*1bf0*/  LDCU UR40, c[0x0][0x370] ;  /* 0x00006e00ff2877ac */ /* 0x000f220008000800 */
[----:B------:R-:W-:Y:S01]  /*1c00*/  IMAD.MOV.U32 R8, RZ, RZ, 0x1 ;  /* 0x00000001ff087424 */ /* 0x000fe200078e00ff */
[----:B------:R-:W1:Y:S01]  /*1c10*/  LDCU.64 UR28, c[0x0][0x348] ;  /* 0x00006900ff1c77ac */ /* 0x000e620008000a00 */
[----:B--2---:R-:W-:-:S02]  /*1c20*/  UIADD3 UR6, UPT, UPT, UR7, 0x1f, URZ ;  /* 0x0000001f07067890 */ /* 0x004fc4000fffe0ff */
[----:B------:R-:W-:Y:S02]  /*1c30*/  USHF.R.U32.HI UR45, URZ, 0x5, UR4 ;  /* 0x00000005ff2d7899 */ /* 0x000fe40008011604 */
[----:B------:R-:W-:Y:S02]  /*1c40*/  USHF.R.S32.HI UR5, URZ, 0x1f, UR6 ;  /* 0x0000001fff057899 */ /* 0x000fe40008011406 */
[----:B------:R-:W-:Y:S02]  /*1c50*/  UIADD3 UR46, UPT, UPT, UR7, 0x3e, URZ ;  /* 0x0000003e072e7890 */ /* 0x000fe4000fffe0ff */
[----:B------:R-:W-:Y:S02]  /*1c60*/  ULEA.HI UR5, UR5, UR6, URZ, 0x5 ;  /* 0x0000000605057291 */ /* 0x000fe4000f8f28ff */
[----:B---3--:R-:W-:Y:S02]  /*1c70*/  ULEA UR6, UR9, UR8, 0x18 ;  /* 0x0000000809067291 */ /* 0x008fe4000f8ec0ff */
[----:B------:R-:W-:-:S02]  /*1c80*/  USHF.R.S32.HI UR43, URZ, 0x5, UR5 ;  /* 0x00000005ff2b7899 */ /* 0x000fc40008011405 */
[----:B------:R-:W-:Y:S02]  /*1c90*/  UIADD3 UR5, UPT, UPT, UR7, -0x1, URZ ;  /* 0xffffffff07057890 */ /* 0x000fe4000fffe0ff */
[----:B------:R-:W-:Y:S02]  /*1ca0*/  UISETP.LT.U32.AND UP0, UPT, UR43, 0x2f, UPT ;  /* 0x0000002f2b00788c */ /* 0x000fe4000bf01070 */
[----:B------:R-:W-:Y:S02]  /*1cb0*/  UISETP.GE.U32.AND UP2, UPT, UR5, -0x3f, UPT ;  /* 0xffffffc10500788c */ /* 0x000fe4000bf46070 */
[----:B------:R-:W-:Y:S01]  /*1cc0*/  USEL UR42, UR43, 0x2f, UP0 ;  /* 0x0000002f2b2a7887 */ /* 0x000fe20008000000 */
[----:B------:R-:W2:Y:S03]  /*1cd0*/  LDCU UR39, c[0x0][0x374] ;  /* 0x00006e80ff2777ac */ /* 0x000ea60008000800 */
[----:B------:R-:W-:-:S02]  /*1ce0*/  UIADD3 UR21, UPT, UPT, UR42, -0x1, URZ ;  /* 0xffffffff2a157890 */ /* 0x000fc4000fffe0ff */
[----:B------:R-:W-:-:S03]  /*1cf0*/  USEL UR26, UR26, 0x2, UP1 ;  /* 0x000000021a1a7887 */ /* 0x000fc60008800000 */
[----:B------:R-:W-:Y:S02]  /*1d00*/  @UP2 UIADD3 UR21, UPT, UPT, UR42, URZ, URZ ;  /* 0x000000ff2a152290 */ /* 0x000fe4000fffe0ff */
[----:B------:R-:W-:Y:S02]  /*1d10*/  UIADD3 UR5, UPT, UPT, UR6, 0x1a480, UR4 ;  /* 0x0001a48006057890 */ /* 0x000fe4000fffe004 */
[----:B------:R-:W-:Y:S02]  /*1d20*/  UIADD3 UR44, UPT, UPT, UR43, -UR42, URZ ;  /* 0x8000002a2b2c7290 */ /* 0x000fe4000fffe0ff */
[----:B------:R-:W-:Y:S01]  /*1d30*/  UIADD3 UR21, UPT, UPT, UR21, 0x1, URZ ;  /* 0x0000000115157890 */ /* 0x000fe2000fffe0ff */
[----:B-1--4-:R-:W-:-:S11]  /*1d40*/  UMOV UR13, URZ ;  /* 0x000000ff000d7c82 */ /* 0x012fd60008000000 */
.L_x_43:
[----:B------:R-:W1:Y:S02]  /*1d50*/  S2UR UR7, SR_CgaCtaId ;  /* 0x00000000000779c3 */ /* 0x000e640000008800 */
[----:B-1----:R-:W-:-:S09]  /*1d60*/  UISETP.NE.AND UP0, UPT, UR7, URZ, UPT ;  /* 0x000000ff0700728c */ /* 0x002fd2000bf05270 */
[----:B------:R-:W-:Y:S05]  /*1d70*/  BRA.U UP0, `(.L_x_24) ;  /* 0x0000000100287547 */ /* 0x000fea000b800000 */
[----:B------:R-:W-:Y:S02]  /*1d80*/  LEA R0, R9, UR6, 0x3 ;  /* 0x0000000609007c11 */ /* 0x000fe4000f8e18ff */
[----:B------:R-:W-:-:S04]  /*1d90*/  SHF.L.U32 R2, R8, 0x1f, RZ ;  /* 0x0000001f08027819 */ /* 0x000fc800000006ff */
[----:B------:R-:W1:Y:S02]  /*1da0*/  SYNCS.PHASECHK.TRANS64.TRYWAIT P0, [R0+URZ+0x380], R2 ;  /* 0x00038002000075a7 */ /* 0x000e6400080011ff */
[----:B-1----:R-:W-:Y:S05]  /*1db0*/  @!P0 BRA `(.L_x_25) ;  /* 0x0000006c00f88947 */ /* 0x002fea0003800000 */
.L_x_145:
[----:B------:R-:W-:Y:S01]  /*1dc0*/  VIADD R9, R9, 0x1 ;  /* 0x0000000109097836 */ /* 0x000fe20000000000 */
[----:B------:R1:W-:Y:S04]  /*1dd0*/  SYNCS.ARRIVE.TRANS64.A1T0 RZ, [R0+URZ+0x370], RZ ;  /* 0x000370ff00ff79a7 */ /* 0x0003e800081000ff */
[----:B------:R-:W-:-:S04]  /*1de0*/  ISETP.NE.AND P0, PT, R9, 0x2, PT ;  /* 0x000000020900780c */ /* 0x000fc80003f05270 */
[----:B------:R-:W-:Y:S02]  /*1df0*/  SEL R9, R9, RZ, P0 ;  /* 0x000000ff09097207 */ /* 0x000fe40000000000 */
[----:B-1----:R-:W-:-:S04]  /*1e00*/  SEL R0, RZ, 0x1, P0 ;  /* 0x00000001ff007807 */ /* 0x002fc80000000000 */
[----:B------:R-:W-:-:S07]  /*1e10*/  LOP3.LUT R8, R8, R0, RZ, 0x3c, !PT ;  /* 0x0000000008087212 */ /* 0x000fce00078e3cff */
.L_x_24:
[----:B------:R-:W-:Y:S01]  /*1e20*/  ULEA UR7, UR13, UR6, 0x3 ;  /* 0x000000060d077291 */ /* 0x000fe2000f8e18ff */
[----:B------:R-:W-:Y:S01]  /*1e30*/  SHF.L.U32 R0, R12, 0x1f, RZ ;  /* 0x0000001f0c007819 */ /* 0x000fe200000006ff */
[----:B------:R-:W-:Y:S02]  /*1e40*/  UISETP.GE.U32.AND UP0, UPT, UR46, 0x3f, UPT ;  /* 0x0000003f2e00788c */ /* 0x000fe4000bf06070 */
[----:B------:R-:W-:Y:S02]  /*1e50*/  USHF.L.U32 UR35, UR48, 0x6, URZ ;  /* 0x0000000630237899 */ /* 0x000fe400080006ff */
[----:B------:R-:W-:Y:S01]  /*1e60*/  UIMAD UR19, UR49, 0x50, UR45 ;  /* 0x00000050311378a4 */ /* 0x000fe2000f8e022d */
[----:B------:R-:W-:Y:S02]  /*1e70*/  UMOV UR14, URZ ;  /* 0x000000ff000e7c82 */ /* 0x000fe40008000000 */
[----:B------:R1:W3:Y:S02]  /*1e80*/  SYNCS.PHASECHK.TRANS64.TRYWAIT P0, [UR7+0x178], R0 ;  /* 0x00017800ff0075a7 */ /* 0x0002e40008001107 */
[----:B------:R-:W-:Y:S07]  /*1e90*/  BRA.U !UP0, `(.L_x_26) ;  /* 0x0000000108bc7547 */ /* 0x000fee000b800000 */
[----:B------:R-:W-:Y:S01]  /*1ea0*/  UMOV UR9, URZ ;  /* 0x000000ff00097c82 */ /* 0x000fe20008000000 */
[----:B------:R-:W-:-:S05]  /*1eb0*/  UMOV UR7, UR13 ;  /* 0x0000000d00077c82 */ /* 0x000fca0008000000 */
.L_x_32:
[----:B------:R-:W-:Y:S01]  /*1ec0*/  @!P3 MOV R2, 0x1200 ;  /* 0x000012000002b802 */ /* 0x000fe20000000f00 */
[----:B------:R-:W-:Y:S01]  /*1ed0*/  ULEA UR33, UR7, UR6, 0x3 ;  /* 0x0000000607217291 */ /* 0x000fe2000f8e18ff */
[----:B-1-34-:R-:W-:Y:S11]  /*1ee0*/  @P0 BRA `(.L_x_27) ;  /* 0x00000000000c0947 */ /* 0x01aff60003800000 */
[----:B------:R-:W-:Y:S04]  /*1ef0*/  SHF.L.U32 R3, R12, 0x1f, RZ ;  /* 0x0000001f0c037819 */ /* 0x000fe800000006ff */
[----:B------:R-:W3:Y:S02]  /*1f00*/  SYNCS.PHASECHK.TRANS64.TRYWAIT P0, [UR33+0x178], R3 ;  /* 0x00017803ff0075a7 */ /* 0x000ee40008001121 */
[----:B---3--:R-:W-:Y:S05]  /*1f10*/  @!P0 BRA `(.L_x_28) ;  /* 0x0000006c00b48947 */ /* 0x008fea0003800000 */
.L_x_27:
[----:B------:R3:W-:Y:S01]  /*1f20*/  @!P3 SYNCS.ARRIVE.TRANS64 RZ, [UR33], R2 ;  /* 0x00000002ffffb9a7 */ /* 0x0007e20008000021 */
[----:B------:R-:W-:Y:S04]  /*1f30*/  ULOP3.LUT UR8, UR26, 0x2, URZ, 0xfc, !UPT ;  /* 0x000000021a087892 */ /* 0x000fe8000f8efcff */
[----:B------:R-:W-:Y:S09]  /*1f40*/  UISETP.NE.AND UP0, UPT, UR8, 0x2, UPT ;  /* 0x000000020800788c */ /* 0x000ff2000bf05270 */
[----:B------:R-:W-:Y:S05]  /*1f50*/  BRA.U UP0, `(.L_x_29) ;  /* 0x0000000100047547 */ /* 0x000fea000b800000 */
[----:B--2---:R-:W-:Y:S05]  /*1f60*/  BPT.TRAP 0x1 ;  /* 0x000000040000795c */ /* 0x004fea0000300000 */
.L_x_29:
[----:B------:R-:W-:Y:S04]  /*1f70*/  BSSY.RECONVERGENT B0, `(.L_x_30) ;  /* 0x0000003000007945 */ /* 0x000fe80003800200 */
[----:B------:R-:W-:Y:S05]  /*1f80*/  @P2 BRA `(.L_x_31) ;  /* 0x0000000000042947 */ /* 0x000fea0003800000 */
[----:B--2---:R-:W-:Y:S05]  /*1f90*/  BPT.TRAP 0x1 ;  /* 0x000000040000795c */ /* 0x004fea0000300000 */
.L_x_31:
[----:B--2---:R-:W-:Y:S05]  /*1fa0*/  BSYNC.RECONVERGENT B0 ;  /* 0x0000000000007941 */ /* 0x004fea0003800200 */
.L_x_30:
[----:B------:R-:W-:Y:S02]  /*1fb0*/  UIADD3 UR8, UPT, UPT, UR7, 0x1, URZ ;  /* 0x0000000107087890 */ /* 0x000fe4000fffe0ff */
[----:B------:R-:W-:Y:S02]  /*1fc0*/  UIADD3 UR14, UP1, UPT, UR28, 0x80, URZ ;  /* 0x000000801c0e7890 */ /* 0x000fe4000ff3e0ff */
[----:B------:R-:W-:Y:S02]  /*1fd0*/  UISETP.NE.AND UP0, UPT, UR8, 0x2f, UPT ;  /* 0x0000002f0800788c */ /* 0x000fe4000bf05270 */
[----:B------:R-:W-:Y:S02]  /*1fe0*/  ULEA UR32, UR7, UR6, 0xb ;  /* 0x0000000607207291 */ /* 0x000fe4000f8e58ff */
[----:B------:R-:W-:Y:S02]  /*1ff0*/  USEL UR10, URZ, 0x1, UP0 ;  /* 0x00000001ff0a7887 */ /* 0x000fe40008000000 */
[----:B------:R-:W-:Y:S02]  /*2000*/  USEL UR13, UR8, URZ, UP0 ;  /* 0x000000ff080d7287 */ /* 0x000fe40008000000 */
[----:B------:R-:W-:Y:S02]  /*2010*/  USHF.L.U32 UR34, UR9, 0x5, URZ ;  /* 0x0000000509227899 */ /* 0x000fe400080006ff */
[----:B------:R-:W-:Y:S01]  /*2020*/  ULEA UR8, UR13, UR6, 0x3 ;  /* 0x000000060d087291 */ /* 0x000fe2000f8e18ff */
[----:B------:R-:W-:Y:S01]  /*2030*/  LOP3.LUT R12, R12, UR10, RZ, 0x3c, !PT ;  /* 0x0000000a0c0c7c12 */ /* 0x000fe2000f8e3cff */
[----:B------:R-:W-:Y:S02]  /*2040*/  UIADD3.X UR15, UPT, UPT, URZ, UR29, URZ, UP1, !UPT ;  /* 0x0000001dff0f7290 */ /* 0x000fe40008ffe4ff */
[----:B------:R-:W-:Y:S01]  /*2050*/  UIADD3 UR32, UPT, UPT, UR32, 0x2c80, URZ ;  /* 0x00002c8020207890 */ /* 0x000fe2000fffe0ff */
[----:B-1----:R-:W-:Y:S01]  /*2060*/  SHF.L.U32 R0, R12, 0x1f, RZ ;  /* 0x0000001f0c007819 */ /* 0x002fe200000006ff */
[----:B------:R-:W-:Y:S02]  /*2070*/  UIMAD UR16, UR7, 0xa00, UR4 ;  /* 0x00000a00071078a4 */ /* 0x000fe4000f8e0204 */
[----:B------:R-:W-:Y:S01]  /*2080*/  UIADD3 UR10, UP0, UPT, UR28, 0x180, URZ ;  /* 0x000001801c0a7890 */ /* 0x000fe2000ff1e0ff */
[----:B------:R4:W1:Y:S01]  /*2090*/  SYNCS.PHASECHK.TRANS64.TRYWAIT P0, [UR8+0x178], R0 ;  /* 0x00017800ff0075a7 */ /* 0x0008620008001108 */
[----:B------:R-:W-:Y:S01]  /*20a0*/  UIADD3 UR16, UPT, UPT, UR6, 0x1a480, UR16 ;  /* 0x0001a48006107890 */ /* 0x000fe2000fffe010 */
[----:B------:R-:W-:Y:S01]  /*20b0*/  UMOV UR22, 0x0 ;  /* 0x0000000000167882 */ /* 0x000fe20000000000 */
[----:B------:R-:W-:Y:S01]  /*20c0*/  UMOV UR23, 0x10000000 ;  /* 0x1000000000177882 */ /* 0x000fe20000000000 */
[----:B------:R-:W-:Y:S01]  /*20d0*/  UIADD3.X UR11, UPT, UPT, URZ, UR29, URZ, UP0, !UPT ;  /* 0x0000001dff0b7290 */ /* 0x000fe200087fe4ff */
[----:B------:R2:W-:Y:S01]  /*20e0*/  UTMALDG.3D [UR32], [UR14], desc[UR22] ;  /* 0x000016200e0075b4 */ /* 0x0005e20008011000 */
[----:B------:R-:W-:Y:S01]  /*20f0*/  UIADD3 UR9, UPT, UPT, UR9, 0x1, URZ ;  /* 0x0000000109097890 */ /* 0x000fe2000fffe0ff */
[----:B------:R-:W-:Y:S01]  /*2100*/  UMOV UR7, 0x30000 ;  /* 0x0003000000077882 */ /* 0x000fe20000000000 */
[----:B------:R-:W-:Y:S01]  /*2110*/  UMOV UR20, UR36 ;  /* 0x0000002400147c82 */ /* 0x000fe20008000000 */
[----:B------:R-:W-:Y:S01]  /*2120*/  UMOV UR17, UR33 ;  /* 0x0000002100117c82 */ /* 0x000fe20008000000 */
[----:B------:R-:W-:Y:S01]  /*2130*/  UMOV UR18, UR34 ;  /* 0x0000002200127c82 */ /* 0x000fe20008000000 */
[----:B------:R-:W-:Y:S02]  /*2140*/  UISETP.NE.AND UP0, UPT, UR9, UR21, UPT ;  /* 0x000000150900728c */ /* 0x000fe4000bf05270 */
[----:B------:R3:W-:Y:S01]  /*2150*/  UTMALDG.3D.MULTICAST [UR16], [UR10], UR7, desc[UR22] ;  /* 0x000016100a0073b4 */ /* 0x0007e20008011807 */
[----:B--2---:R-:W-:Y:S01]  /*2160*/  UMOV UR14, UR21 ;  /* 0x00000015000e7c82 */ /* 0x004fe20008000000 */
[----:B---3--:R-:W-:Y:S05]  /*2170*/  UMOV UR7, UR13 ;  /* 0x0000000d00077c82 */ /* 0x008fea0008000000 */
[----:B------:R-:W-:Y:S05]  /*2180*/  BRA.U UP0, `(.L_x_32) ;  /* 0xfffffffd004c7547 */ /* 0x000fea000b83ffff */
.L_x_26:
[----:B------:R-:W-:Y:S01]  /*2190*/  ULEA UR7, UR13, UR6, 0x3 ;  /* 0x000000060d077291 */ /* 0x000fe2000f8e18ff */
[----:B-1--4-:R-:W-:Y:S01]  /*21a0*/  SHF.L.U32 R0, R12, 0x1f, RZ ;  /* 0x0000001f0c007819 */ /* 0x012fe200000006ff */
[----:B------:R-:W-:Y:S01]  /*21b0*/  @!P1 SYNCS.ARRIVE.TRANS64.A1T0 RZ, [UR6+0x308], RZ ;  /* 0x000308ffffff99a7 */ /* 0x000fe20008100006 */
[----:B------:R-:W-:-:S06]  /*21c0*/  UISETP.GT.AND UP0, UPT, UR43, UR42, UPT ;  /* 0x0000002a2b00728c */ /* 0x000fcc000bf04270 */
[----:B---3--:R1:W3:Y:S03]  /*21d0*/  SYNCS.PHASECHK.TRANS64.TRYWAIT P0, [UR7+0x178], R0 ;  /* 0x00017800ff0075a7 */ /* 0x0082e60008001107 */
[----:B------:R-:W-:Y:S05]  /*21e0*/  BRA.U !UP0, `(.L_x_33) ;  /* 0x0000000108bc7547 */ /* 0x000fea000b800000 */
[----:B------:R-:W-:Y:S01]  /*21f0*/  UIADD3 UR15, UPT, UPT, UR44, UR14, URZ ;  /* 0x0000000e2c0f7290 */ /* 0x000fe2000fffe0ff */
[----:B------:R-:W-:-:S11]  /*2200*/  UMOV UR7, UR13 ;  /* 0x0000000d00077c82 */ /* 0x000fd60008000000 */
.L_x_39:
[----:B---3--:R-:W-:Y:S01]  /*2210*/  @!P3 MOV R2, 0x1200 ;  /* 0x000012000002b802 */ /* 0x008fe20000000f00 */
[----:B----4-:R-:W-:Y:S01]  /*2220*/  ULEA UR9, UR7, UR6, 0x3 ;  /* 0x0000000607097291 */ /* 0x010fe2000f8e18ff */
[----:B-1-3--:R-:W-:Y:S11]  /*2230*/  @P0 BRA `(.L_x_34) ;  /* 0x00000000000c0947 */ /* 0x00aff60003800000 */
[----:B------:R-:W-:Y:S04]  /*2240*/  SHF.L.U32 R3, R12, 0x1f, RZ ;  /* 0x0000001f0c037819 */ /* 0x000fe800000006ff */
[----:B------:R-:W3:Y:S02]  /*2250*/  SYNCS.PHASECHK.TRANS64.TRYWAIT P0, [UR9+0x178], R3 ;  /* 0x00017803ff0075a7 */ /* 0x000ee40008001109 */
[----:B---3--:R-:W-:Y:S05]  /*2260*/  @!P0 BRA `(.L_x_35) ;  /* 0x0000006800f88947 */ /* 0x008fea0003800000 */
.L_x_34:
[----:B------:R3:W-:Y:S01]  /*2270*/  @!P3 SYNCS.ARRIVE.TRANS64 RZ, [UR9], R2 ;  /* 0x00000002ffffb9a7 */ /* 0x0007e20008000009 */
[----:B------:R-:W-:Y:S04]  /*2280*/  ULOP3.LUT UR8, UR26, 0x2, URZ, 0xfc, !UPT ;  /* 0x000000021a087892 */ /* 0x000fe8000f8efcff */
[----:B------:R-:W-:Y:S09]  /*2290*/  UISETP.NE.AND UP0, UPT, UR8, 0x2, UPT ;  /* 0x000000020800788c */ /* 0x000ff2000bf05270 */
[----:B------:R-:W-:Y:S05]  /*22a0*/  BRA.U UP0, `(.L_x_36) ;  /* 0x0000000100047547 */ /* 0x000fea000b800000 */
[----:B--2---:R-:W-:Y:S05]  /*22b0*/  BPT.TRAP 0x1 ;  /* 0x000000040000795c */ /* 0x004fea0000300000 */
.L_x_36:
[----:B------:R-:W-:Y:S04]  /*22c0*/  BSSY.RECONVERGENT B0, `(.L_x_37) ;  /* 0x0000003000007945 */ /* 0x000fe80003800200 */
[----:B------:R-:W-:Y:S05]  /*22d0*/  @P2 BRA `(.L_x_38) ;  /* 0x0000000000042947 */ /* 0x000fea0003800000 */
[----:B--2---:R-:W-:Y:S05]  /*22e0*/  BPT.TRAP 0x1 ;  /* 0x000000040000795c */ /* 0x004fea0000300000 */
.L_x_38:
[----:B--2---:R-:W-:Y:S05]  /*22f0*/  BSYNC.RECONVERGENT B0 ;  /* 0x0000000000007941 */ /* 0x004fea0003800200 */
.L_x_37:
[----:B------:R-:W-:Y:S02]  /*2300*/  UIADD3 UR8, UPT, UPT, UR7, 0x1, URZ ;  /* 0x0000000107087890 */ /* 0x000fe4000fffe0ff */
[----:B------:R-:W-:Y:S02]  /*2310*/  UIADD3 UR22, UP1, UPT, UR28, 0x80, URZ ;  /* 0x000000801c167890 */ /* 0x000fe4000ff3e0ff */
[----:B------:R-:W-:Y:S02]  /*2320*/  UISETP.NE.AND UP0, UPT, UR8, 0x2f, UPT ;  /* 0x0000002f0800788c */ /* 0x000fe4000bf05270 */
[----:B------:R-:W-:Y:S02]  /*2330*/  UIADD3.X UR23, UPT, UPT, URZ, UR29, URZ, UP1, !UPT ;  /* 0x0000001dff177290 */ /* 0x000fe40008ffe4ff */
[----:B------:R-:W-:Y:S02]  /*2340*/  USEL UR10, URZ, 0x1, UP0 ;  /* 0x00000001ff0a7887 */ /* 0x000fe40008000000 */
[----:B------:R-:W-:Y:S02]  /*2350*/  USEL UR13, UR8, URZ, UP0 ;  /* 0x000000ff080d7287 */ /* 0x000fe40008000000 */
[----:B------:R-:W-:Y:S02]  /*2360*/  UIADD3 UR24, UP0, UPT, UR28, 0x180, URZ ;  /* 0x000001801c187890 */ /* 0x000fe4000ff1e0ff */
[----:B------:R-:W-:Y:S01]  /*2370*/  ULEA UR8, UR13, UR6, 0x3 ;  /* 0x000000060d087291 */ /* 0x000fe2000f8e18ff */
[----:B------:R-:W-:Y:S01]  /*2380*/  LOP3.LUT R12, R12, UR10, RZ, 0x3c, !PT ;  /* 0x0000000a0c0c7c12 */ /* 0x000fe2000f8e3cff */
[----:B------:R-:W-:Y:S02]  /*2390*/  USHF.L.U32 UR10, UR14, 0x5, URZ ;  /* 0x000000050e0a7899 */ /* 0x000fe400080006ff */
[----:B------:R-:W-:Y:S01]  /*23a0*/  UIMAD UR16, UR7, 0xa00, UR5 ;  /* 0x00000a00071078a4 */ /* 0x000fe2000f8e0205 */
[----:B-1----:R-:W-:Y:S01]  /*23b0*/  SHF.L.U32 R0, R12, 0x1f, RZ ;  /* 0x0000001f0c007819 */ /* 0x002fe200000006ff */
[----:B------:R-:W-:Y:S02]  /*23c0*/  UIADD3.X UR25, UPT, UPT, URZ, UR29, URZ, UP0, !UPT ;  /* 0x0000001dff197290 */ /* 0x000fe400087fe4ff */
[----:B------:R-:W-:Y:S01]  /*23d0*/  UIADD3 UR14, UPT, UPT, UR14, 0x1, URZ ;  /* 0x000000010e0e7890 */ /* 0x000fe2000fffe0ff */
[----:B------:R4:W1:Y:S01]  /*23e0*/  SYNCS.PHASECHK.TRANS64.TRYWAIT P0, [UR8+0x178], R0 ;  /* 0x00017800ff0075a7 */ /* 0x0008620008001108 */
[----:B------:R-:W-:Y:S01]  /*23f0*/  ULEA UR8, UR7, UR6, 0xb ;  /* 0x0000000607087291 */ /* 0x000fe2000f8e58ff */
[----:B------:R-:W-:Y:S01]  /*2400*/  UMOV UR30, 0x0 ;  /* 0x00000000001e7882 */ /* 0x000fe20000000000 */
[----:B------:R-:W-:Y:S02]  /*2410*/  UMOV UR31, 0x10000000 ;  /* 0x10000000001f7882 */ /* 0x000fe40000000000 */
[----:B------:R-:W-:Y:S01]  /*2420*/  UIADD3 UR8, UPT, UPT, UR8, 0x2c80, URZ ;  /* 0x00002c8008087890 */ /* 0x000fe2000fffe0ff */
[----:B------:R-:W-:Y:S01]  /*2430*/  UMOV UR11, UR35 ;  /* 0x00000023000b7c82 */ /* 0x000fe20008000000 */
[----:B------:R-:W-:Y:S01]  /*2440*/  UMOV UR12, UR36 ;  /* 0x00000024000c7c82 */ /* 0x000fe20008000000 */
[----:B------:R-:W-:Y:S01]  /*2450*/  UMOV UR27, 0x30000 ;  /* 0x00030000001b7882 */ /* 0x000fe20000000000 */
[----:B------:R-:W-:Y:S01]  /*2460*/  UMOV UR20, UR36 ;  /* 0x0000002400147c82 */ /* 0x000fe20008000000 */
[----:B------:R-:W-:Y:S01]  /*2470*/  UMOV UR17, UR9 ;  /* 0x0000000900117c82 */ /* 0x000fe20008000000 */
[----:B------:R-:W-:Y:S01]  /*2480*/  UMOV UR18, UR10 ;  /* 0x0000000a00127c82 */ /* 0x000fe20008000000 */
[----:B------:R-:W-:Y:S02]  /*2490*/  UISETP.NE.AND UP0, UPT, UR14, UR15, UPT ;  /* 0x0000000f0e00728c */ /* 0x000fe4000bf05270 */
[----:B------:R4:W-:Y:S01]  /*24a0*/  UTMALDG.3D [UR8], [UR22], desc[UR30] ;  /* 0x00001e08160075b4 */ /* 0x0009e20008011000 */
[----:B------:R-:W-:Y:S01]  /*24b0*/  UMOV UR7, UR13 ;  /* 0x0000000d00077c82 */ /* 0x000fe20008000000 */
[----:B------:R4:W-:Y:S05]  /*24c0*/  UTMALDG.3D.MULTICAST [UR16], [UR24], UR27, desc[UR30] ;  /* 0x00001e10180073b4 */ /* 0x0009ea000801181b */
[----:B------:R-:W-:Y:S05]  /*24d0*/  BRA.U UP0, `(.L_x_39) ;  /* 0xfffffffd004c7547 */ /* 0x000fea000b83ffff */
.L_x_33:
[C---:B------:R-:W-:Y:S01]  /*24e0*/  LEA R3, R11.reuse, UR6, 0x3 ;  /* 0x000000060b037c11 */ /* 0x040fe2000f8e18ff */
[----:B------:R-:W-:Y:S01]  /*24f0*/  NOP ;  /* 0x0000000000007918 */ /* 0x000fe20000000000 */
[----:B-1--4-:R-:W-:Y:S02]  /*2500*/  SHF.L.U32 R0, R10, 0x1f, RZ ;  /* 0x0000001f0a007819 */ /* 0x012fe400000006ff */
[----:B------:R-:W-:Y:S02]  /*2510*/  LEA R4, R11, UR6, 0x4 ;  /* 0x000000060b047c11 */ /* 0x000fe4000f8e20ff */
[----:B---3--:R-:W1:Y:S02]  /*2520*/  SYNCS.PHASECHK.TRANS64.TRYWAIT P0, [R3+URZ+0x310], R0 ;  /* 0x00031000030075a7 */ /* 0x008e6400080011ff */
[----:B-1----:R-:W-:Y:S05]  /*2530*/  @!P0 BRA `(.L_x_40) ;  /* 0x00000068005c8947 */ /* 0x002fea0003800000 */
.L_x_148:
[----:B------:R-:W3:Y:S01]  /*2540*/  LDS.128 R4, [R4+0x3a0] ;  /* 0x0003a00004047984 */ /* 0x000ee20000000c00 */
[----:B------:R-:W-:Y:S01]  /*2550*/  UISETP.GE.AND UP0, UPT, UR41, 0x1, UPT ;  /* 0x000000012900788c */ /* 0x000fe2000bf06270 */
[----:B------:R-:W-:Y:S01]  /*2560*/  @!PT LDS RZ, [RZ] ;  /* 0x00000000fffff984 */ /* 0x000fe20000000800 */
[----:B------:R-:W-:Y:S01]  /*2570*/  @!PT LDS RZ, [RZ] ;  /* 0x00000000fffff984 */ /* 0x000fe20000000800 */
[----:B------:R-:W-:Y:S01]  /*2580*/  @!PT LDS RZ, [RZ] ;  /* 0x00000000fffff984 */ /* 0x000fe20000000800 */
[----:B------:R-:W-:Y:S01]  /*2590*/  @!PT LDS RZ, [RZ] ;  /* 0x00000000fffff984 */ /* 0x000fe20000000800 */
[----:B------:R4:W-:Y:S06]  /*25a0*/  MEMBAR.ALL.CTA ;  /* 0x0000000000007992 */ /* 0x0009ec0000008000 */
[----:B----4-:R-:W4:Y:S01]  /*25b0*/  FENCE.VIEW.ASYNC.S ;  /* 0x00000000000073c6 */ /* 0x010f220000000000 */
[----:B---3--:R-:W-:-:S13]  /*25c0*/  LOP3.LUT P0, RZ, R6, 0x1, RZ, 0xc0, !PT ;  /* 0x0000000106ff7812 */ /* 0x008fda000780c0ff */
[----:B----4-:R-:W-:Y:S01]  /*25d0*/  VOTEU.ANY UP1, P0 ;  /* 0x0000000000ff7886 */ /* 0x010fe20000020100 */
[----:B------:R-:W-:-:S13]  /*25e0*/  PLOP3.LUT P0, PT, PT, PT, UP1, 0x80, 0x8 ;  /* 0x000000000008781c */ /* 0x000fda0003f0f018 */
[----:B-1----:R-:W-:Y:S02]  /*25f0*/  @P0 LOP3.LUT R0, R5, 0xffff, RZ, 0xc0, !PT ;  /* 0x0000ffff05000812 */ /* 0x002fe400078ec0ff */
[----:B------:R-:W-:Y:S02]  /*2600*/  @P0 MOV R2, R4 ;  /* 0x0000000400020202 */ /* 0x000fe40000000f00 */
[----:B------:R-:W-:Y:S01]  /*2610*/  @P0 R2UR UR8, R0 ;  /* 0x00000000000802ca */ /* 0x000fe200000e0000 */
[----:B------:R-:W-:Y:S01]  /*2620*/  VIADD R0, R3, 0x320 ;  /* 0x0000032003007836 */ /* 0x000fe20000000000 */
[----:B------:R-:W-:Y:S02]  /*2630*/  @P0 SHF.R.U32.HI R4, RZ, 0x10, R5 ;  /* 0x00000010ff040819 */ /* 0x000fe40000011605 */
[----:B------:R-:W-:Y:S02]  /*2640*/  @P0 R2UR UR9, R2 ;  /* 0x00000000020902ca */ /* 0x000fe400000e0000 */
[----:B------:R-:W-:-:S02]  /*2650*/  PRMT R0, RZ, 0x654, R0 ;  /* 0x00000654ff007816 */ /* 0x000fc40000000000 */
[----:B------:R-:W-:Y:S02]  /*2660*/  @P0 R2UR UR7, R4 ;  /* 0x00000000040702ca */ /* 0x000fe400000e0000 */
[----:B------:R1:W-:Y:S03]  /*2670*/  SYNCS.ARRIVE.TRANS64.RED.A1T0 RZ, [R0+URZ], RZ ;  /* 0x000000ff00ff79a7 */ /* 0x0003e600081004ff */
[----:B------:R-:W-:-:S04]  /*2680*/  @UP1 UMOV UR37, UR8 ;  /* 0x0000000800251c82 */ /* 0x000fc80008000000 */
[----:B------:R-:W-:-:S04]  /*2690*/  @UP1 UMOV UR38, UR9 ;  /* 0x0000000900261c82 */ /* 0x000fc80008000000 */
[----:B------:R-:W-:Y:S01]  /*26a0*/  @UP1 UMOV UR36, UR7 ;  /* 0x0000000700241c82 */ /* 0x000fe20008000000 */
[----:B------:R-:W-:Y:S05]  /*26b0*/  BRA.U !UP0, `(.L_x_41) ;  /* 0x0000000108d47547 */ /* 0x000fea000b800000 */
[----:B------:R-:W2:Y:S01]  /*26c0*/  LDCU.128 UR16, c[0x0][0xb10] ;  /* 0x00016200ff1077ac */ /* 0x000ea20008000c00 */
[----:B------:R-:W3:Y:S01]  /*26d0*/  LDCU UR12, c[0x0][0xb20] ;  /* 0x00016400ff0c77ac */ /* 0x000ee20008000800 */
[----:B------:R-:W4:Y:S01]  /*26e0*/  LDCU UR20, c[0x0][0xb0c] ;  /* 0x00016180ff1477ac */ /* 0x000f220008000800 */
[----:B------:R-:W1:Y:S01]  /*26f0*/  LDCU.64 UR10, c[0x0][0xb28] ;  /* 0x00016500ff0a77ac */ /* 0x000e620008000a00 */
[----:B------:R-:W-:Y:S02]  /*2700*/  UISETP.NE.AND UP3, UPT, UR41, 0x1, UPT ;  /* 0x000000012900788c */ /* 0x000fe4000bf65270 */
[----:B--2---:R-:W-:Y:S02]  /*2710*/  UIMAD.WIDE.U32 UR14, UR39, UR19, URZ ;  /* 0x00000013270e72a5 */ /* 0x004fe4000f8e00ff */
[----:B------:R-:W-:Y:S02]  /*2720*/  UIMAD.WIDE.U32 UR8, UR40, UR16, URZ ;  /* 0x00000010280872a5 */ /* 0x000fe4000f8e00ff */
[----:B------:R-:W-:-:S02]  /*2730*/  UISETP.NE.AND UP0, UPT, UR18, 0x1, UPT ;  /* 0x000000011200788c */ /* 0x000fc4000bf05270 */
[----:B------:R-:W-:Y:S01]  /*2740*/  UIMAD.WIDE.U32 UR24, UR37, UR19, URZ ;  /* 0x00000013251872a5 */ /* 0x000fe2000f8e00ff */
[----:B------:R-:W-:Y:S02]  /*2750*/  UMOV UR14, UR15 ;  /* 0x0000000f000e7c82 */ /* 0x000fe40008000000 */
[----:B------:R-:W-:Y:S01]  /*2760*/  UMOV UR8, UR9 ;  /* 0x0000000900087c82 */ /* 0x000fe20008000000 */
[----:B---3--:R-:W-:Y:S02]  /*2770*/  USHF.R.U32.HI UR14, URZ, UR12, UR14 ;  /* 0x0000000cff0e7299 */ /* 0x008fe4000801160e */
[----:B------:R-:W-:Y:S02]  /*2780*/  USHF.R.U32.HI UR9, URZ, UR17, UR8 ;  /* 0x00000011ff097299 */ /* 0x000fe40008011608 */
[----:B----4-:R-:W-:Y:S02]  /*2790*/  UISETP.NE.AND UP2, UPT, UR20, 0x1, UPT ;  /* 0x000000011400788c */ /* 0x010fe4000bf45270 */
[----:B------:R-:W-:-:S02]  /*27a0*/  USEL UR8, UR39, UR14, !UP0 ;  /* 0x0000000e27087287 */ /* 0x000fc4000c000000 */
[----:B------:R-:W-:Y:S02]  /*27b0*/  USEL UR9, UR40, UR9, !UP2 ;  /* 0x0000000928097287 */ /* 0x000fe4000d000000 */
[----:B-1----:R-:W-:Y:S01]  /*27c0*/  UIMAD.WIDE.U32 UR14, UR8, UR10, URZ ;  /* 0x0000000a080e72a5 */ /* 0x002fe2000f8e00ff */
[----:B------:R-:W-:Y:S01]  /*27d0*/  UMOV UR7, UR25 ;  /* 0x0000001900077c82 */ /* 0x000fe20008000000 */
[----:B------:R-:W-:Y:S02]  /*27e0*/  UIMAD.WIDE.U32 UR22, UR38, UR16, URZ ;  /* 0x00000010261672a5 */ /* 0x000fe4000f8e00ff */
[----:B------:R-:W-:-:S03]  /*27f0*/  UIMAD.WIDE.U32 UR24, UR9, UR10, URZ ;  /* 0x0000000a091872a5 */ /* 0x000fc6000f8e00ff */
[----:B------:R-:W-:Y:S01]  /*2800*/  UMOV UR14, UR15 ;  /* 0x0000000f000e7c82 */ /* 0x000fe20008000000 */
[----:B------:R-:W-:Y:S02]  /*2810*/  USHF.R.U32.HI UR7, URZ, UR12, UR7 ;  /* 0x0000000cff077299 */ /* 0x000fe40008011607 */
[----:B------:R-:W-:Y:S01]  /*2820*/  @UP3 USHF.R.U32.HI UR8, URZ, UR11, UR14 ;  /* 0x0000000bff083299 */ /* 0x000fe2000801160e */
[----:B------:R-:W-:Y:S01]  /*2830*/  UMOV UR22, UR23 ;  /* 0x0000001700167c82 */ /* 0x000fe20008000000 */
[----:B------:R-:W-:Y:S01]  /*2840*/  UMOV UR24, UR25 ;  /* 0x0000001900187c82 */ /* 0x000fe20008000000 */
[----:B------:R-:W-:Y:S02]  /*2850*/  USHF.R.U32.HI UR17, URZ, UR17, UR22 ;  /* 0x00000011ff117299 */ /* 0x000fe40008011616 */
[----:B------:R-:W-:Y:S02]  /*2860*/  USEL UR7, UR37, UR7, !UP0 ;  /* 0x0000000725077287 */ /* 0x000fe4000c000000 */
[----:B------:R-:W-:-:S02]  /*2870*/  @UP3 USHF.R.U32.HI UR9, URZ, UR11, UR24 ;  /* 0x0000000bff093299 */ /* 0x000fc40008011618 */
[----:B------:R-:W-:Y:S02]  /*2880*/  UIMAD UR12, UR41, UR8, URZ ;  /* 0x00000008290c72a4 */ /* 0x000fe4000f8e02ff */
[----:B------:R-:W-:Y:S02]  /*2890*/  USEL UR8, UR38, UR17, !UP2 ;  /* 0x0000001126087287 */ /* 0x000fe4000d000000 */
[----:B------:R-:W-:Y:S02]  /*28a0*/  UIMAD UR14, UR41, UR9, URZ ;  /* 0x00000009290e72a4 */ /* 0x000fe4000f8e02ff */
[----:B------:R-:W-:Y:S02]  /*28b0*/  UISETP.GE.AND UP0, UPT, UR7, UR12, UPT ;  /* 0x0000000c0700728c */ /* 0x000fe4000bf06270 */
[----:B------:R-:W-:Y:S02]  /*28c0*/  UIMAD.WIDE.U32 UR16, UR7, UR10, URZ ;  /* 0x0000000a071072a5 */ /* 0x000fe4000f8e00ff */
[----:B------:R-:W-:-:S02]  /*28d0*/  UISETP.GE.OR UP0, UPT, UR8, UR14, UP0 ;  /* 0x0000000e0800728c */ /* 0x000fc40008706670 */
[----:B------:R-:W-:Y:S02]  /*28e0*/  UIMAD.WIDE.U32 UR14, UR8, UR10, URZ ;  /* 0x0000000a080e72a5 */ /* 0x000fe4000f8e00ff */
[----:B------:R-:W-:Y:S01]  /*28f0*/  UIADD3 UR16, UPT, UPT, -UR7, URZ, URZ ;  /* 0x000000ff07107290 */ /* 0x000fe2000fffe1ff */
[----:B------:R-:W-:Y:S01]  /*2900*/  UMOV UR12, UR17 ;  /* 0x00000011000c7c82 */ /* 0x000fe20008000000 */
[----:B------:R-:W-:Y:S02]  /*2910*/  UIADD3 UR14, UPT, UPT, -UR8, URZ, URZ ;  /* 0x000000ff080e7290 */ /* 0x000fe4000fffe1ff */
[----:B------:R-:W-:-:S03]  /*2920*/  USHF.R.U32.HI UR12, URZ, UR11, UR12 ;  /* 0x0000000bff0c7299 */ /* 0x000fc6000801160c */
[----:B------:R-:W-:Y:S01]  /*2930*/  @!UP0 UMOV UR10, UR15 ;  /* 0x0000000f000a8c82 */ /* 0x000fe20008000000 */
[----:B------:R-:W-:Y:S02]  /*2940*/  UIMAD UR16, UR18, UR16, UR37 ;  /* 0x00000010121072a4 */ /* 0x000fe4000f8e0225 */
[----:B------:R-:W-:Y:S02]  /*2950*/  USEL UR12, UR7, UR12, !UP3 ;  /* 0x0000000c070c7287 */ /* 0x000fe4000d800000 */
[----:B------:R-:W-:Y:S02]  /*2960*/  @!UP0 USHF.R.U32.HI UR10, URZ, UR11, UR10 ;  /* 0x0000000bff0a8299 */ /* 0x000fe4000801160a */
[----:B------:R-:W-:Y:S02]  /*2970*/  UIADD3 UR11, UPT, UPT, -UR12, URZ, URZ ;  /* 0x000000ff0c0b7290 */ /* 0x000fe4000fffe1ff */
[----:B------:R-:W-:Y:S02]  /*2980*/  @!UP0 USEL UR10, UR8, UR10, !UP3 ;  /* 0x0000000a080a8287 */ /* 0x000fe4000d800000 */
[----:B------:R-:W-:-:S02]  /*2990*/  UIMAD UR11, UR41, UR11, UR7 ;  /* 0x0000000b290b72a4 */ /* 0x000fc4000f8e0207 */
[----:B------:R-:W-:Y:S02]  /*29a0*/  @!UP0 UIADD3 UR12, UPT, UPT, UR12, -UR10, URZ ;  /* 0x8000000a0c0c8290 */ /* 0x000fe4000fffe0ff */
[----:B------:R-:W-:Y:S02]  /*29b0*/  @!UP0 UIMAD UR10, UR11, UR9, UR10 ;  /* 0x000000090b0a82a4 */ /* 0x000fe4000f8e020a */
[----:B------:R-:W-:Y:S02]  /*29c0*/  @!UP0 UIMAD UR7, UR41, UR12, UR8 ;  /* 0x0000000c290782a4 */ /* 0x000fe4000f8e0208 */
[----:B------:R-:W-:Y:S02]  /*29d0*/  UIMAD UR9, UR20, UR14, UR38 ;  /* 0x0000000e140972a4 */ /* 0x000fe4000f8e0226 */
[----:B------:R-:W-:Y:S01]  /*29e0*/  UIMAD UR37, UR7, UR18, UR16 ;  /* 0x00000012072572a4 */ /* 0x000fe2000f8e0210 */
[----:B------:R-:W-:Y:S02]  /*29f0*/  @!UP0 UMOV UR8, UR10 ;  /* 0x0000000a00088c82 */ /* 0x000fe40008000000 */
[----:B------:R-:W-:-:S12]  /*2a00*/  UIMAD UR38, UR8, UR20, UR9 ;  /* 0x00000014082672a4 */ /* 0x000fd8000f8e0209 */
.L_x_41:
[----:B------:R-:W3:Y:S02]  /*2a10*/  LDCU UR7, c[0x0][0xb30] ;  /* 0x00016600ff0777ac */ /* 0x000ee40008000800 */
[----:B---3--:R-:W-:-:S09]  /*2a20*/  UISETP.NE.AND UP0, UPT, UR7, 0x1, UPT ;  /* 0x000000010700788c */ /* 0x008fd2000bf05270 */
[----:B------:R-:W-:Y:S05]  /*2a30*/  BRA.U UP0, `(.L_x_42) ;  /* 0x0000000100447547 */ /* 0x000fea000b800000 */
[----:B------:R-:W3:Y:S01]  /*2a40*/  LDCU.128 UR16, c[0x0][0xb10] ;  /* 0x00016200ff1077ac */ /* 0x000ee20008000c00 */
[----:B------:R-:W4:Y:S01]  /*2a50*/  LDCU UR12, c[0x0][0xb0c] ;  /* 0x00016180ff0c77ac */ /* 0x000f220008000800 */
[----:B------:R-:W1:Y:S01]  /*2a60*/  LDCU UR14, c[0x0][0xb20] ;  /* 0x00016400ff0e77ac */ /* 0x000e620008000800 */
[----:B---3--:R-:W-:Y:S02]  /*2a70*/  UIMAD.WIDE.U32 UR10, UR38, UR16, URZ ;  /* 0x00000010260a72a5 */ /* 0x008fe4000f8e00ff */
[----:B------:R-:W-:Y:S02]  /*2a80*/  UIMAD.WIDE.U32 UR8, UR37, UR19, URZ ;  /* 0x00000013250872a5 */ /* 0x000fe4000f8e00ff */
[----:B----4-:R-:W-:Y:S02]  /*2a90*/  UISETP.NE.AND UP2, UPT, UR12, 0x1, UPT ;  /* 0x000000010c00788c */ /* 0x010fe4000bf45270 */
[----:B------:R-:W-:Y:S01]  /*2aa0*/  UISETP.NE.AND UP0, UPT, UR18, 0x1, UPT ;  /* 0x000000011200788c */ /* 0x000fe2000bf05270 */
[----:B------:R-:W-:-:S02]  /*2ab0*/  UMOV UR10, UR11 ;  /* 0x0000000b000a7c82 */ /* 0x000fc40008000000 */
[----:B------:R-:W-:Y:S01]  /*2ac0*/  UMOV UR7, UR9 ;  /* 0x0000000900077c82 */ /* 0x000fe20008000000 */
[----:B------:R-:W-:Y:S02]  /*2ad0*/  USHF.R.U32.HI UR17, URZ, UR17, UR10 ;  /* 0x00000011ff117299 */ /* 0x000fe4000801160a */
[----:B-1----:R-:W-:Y:S02]  /*2ae0*/  USHF.R.U32.HI UR7, URZ, UR14, UR7 ;  /* 0x0000000eff077299 */ /* 0x002fe40008011607 */
[----:B------:R-:W-:Y:S02]  /*2af0*/  USEL UR8, UR38, UR17, !UP2 ;  /* 0x0000001126087287 */ /* 0x000fe4000d000000 */
[----:B------:R-:W-:-:S04]  /*2b00*/  USEL UR7, UR37, UR7, !UP0 ;  /* 0x0000000725077287 */ /* 0x000fc8000c000000 */
[----:B------:R-:W-:Y:S02]  /*2b10*/  UIADD3 UR9, UPT, UPT, UR8, -UR7, URZ ;  /* 0x8000000708097290 */ /* 0x000fe4000fffe0ff */
[----:B------:R-:W-:Y:S02]  /*2b20*/  UIADD3 UR7, UPT, UPT, -UR8, UR7, URZ ;  /* 0x0000000708077290 */ /* 0x000fe4000fffe1ff */
[----:B------:R-:W-:Y:S02]  /*2b30*/  UIMAD UR37, UR9, UR18, UR37 ;  /* 0x00000012092572a4 */ /* 0x000fe4000f8e0225 */
[----:B------:R-:W-:-:S12]  /*2b40*/  UIMAD UR38, UR7, UR12, UR38 ;  /* 0x0000000c072672a4 */ /* 0x000fd8000f8e0226 */
.L_x_42:
[----:B------:R-:W-:Y:S01]  /*2b50*/  VIADD R11, R11, 0x1 ;  /* 0x000000010b0b7836 */ /* 0x000fe20000000000 */
[----:B------:R-:W-:Y:S01]  /*2b60*/  R2UR UR7, R88 ;  /* 0x00000000580772ca */ /* 0x000fe200000e0000 */
[----:B------:R-:W-:Y:S01]  /*2b70*/  UIADD3 UR49, UPT, UPT, UR37, UR63, URZ ;  /* 0x0000003f25317290 */ /* 0x000fe2000fffe0ff */
[----:B------:R-:W-:Y:S02]  /*2b80*/  PLOP3.LUT P1, PT, PT, PT, PT, 0x80, 0x8 ;  /* 0x000000000008781c */ /* 0x000fe40003f2f070 */
[----:B------:R-:W-:-:S04]  /*2b90*/  ISETP.NE.AND P0, PT, R11, 0x2, PT ;  /* 0x000000020b00780c */ /* 0x000fc80003f05270 */
[----:B-1----:R-:W-:Y:S02]  /*2ba0*/  SEL R0, RZ, 0x1, P0 ;  /* 0x00000001ff007807 */ /* 0x002fe40000000000 */
[----:B------:R-:W-:Y:S02]  /*2bb0*/  SEL R11, R11, RZ, P0 ;  /* 0x000000ff0b0b7207 */ /* 0x000fe40000000000 */
[----:B------:R-:W-:Y:S01]  /*2bc0*/  LOP3.LUT R10, R10, R0, RZ, 0x3c, !PT ;  /* 0x000000000a0a7212 */ /* 0x000fe200078e3cff */
[----:B------:R-:W-:Y:S01]  /*2bd0*/  UIADD3 UR48, UPT, UPT, UR38, UR7, URZ ;  /* 0x0000000726307290 */ /* 0x000fe2000fffe0ff */
[----:B------:R-:W-:Y:S11]  /*2be0*/  BRA.U UP1, `(.L_x_43) ;  /* 0xfffffff101587547 */ /* 0x000ff6000b83ffff */
[----:B------:R-:W-:Y:S01]  /*2bf0*/  UIADD3 UR7, UPT, UPT, UR6, 0x178, URZ ;  /* 0x0000017806077890 */ /* 0x000fe2000fffe0ff */
[----:B------:R-:W-:-:S03]  /*2c00*/  SHF.L.U32 R2, R12, 0x1f, RZ ;  /* 0x0000001f0c027819 */ /* 0x000fc600000006ff */
[----:B------:R-:W-:-:S09]  /*2c10*/  ULEA UR4, UR13, UR7, 0x3 ;  /* 0x000000070d047291 */ /* 0x000fd2000f8e18ff */
[----:B------:R-:W1:Y:S02]  /*2c20*/  SYNCS.PHASECHK.TRANS64.TRYWAIT P0, [UR4], R2 ;  /* 0x00000002ff0075a7 */ /* 0x000e640008001104 */
[----:B-1----:R-:W-:Y:S05]  /*2c30*/  @!P0 BRA `(.L_x_44) ;  /* 0x0000006000b08947 */ /* 0x002fea0003800000 */
.L_x_150:
[----:B------:R-:W-:-:S04]  /*2c40*/  UIADD3 UR4, UPT, UPT, UR13, 0x1, URZ ;  /* 0x000000010d047890 */ /* 0x000fc8000fffe0ff */
[----:B------:R-:W-:-:S04]  /*2c50*/  UISETP.NE.AND UP0, UPT, UR4, 0x2f, UPT ;  /* 0x0000002f0400788c */ /* 0x000fc8000bf05270 */
[----:B------:R-:W-:Y:S02]  /*2c60*/  USEL UR6, URZ, 0x1, UP0 ;  /* 0x00000001ff067887 */ /* 0x000fe40008000000 */
[----:B------:R-:W-:-:S04]  /*2c70*/  USEL UR4, UR4, URZ, UP0 ;  /* 0x000000ff04047287 */ /* 0x000fc80008000000 */
[----:B------:R-:W-:Y:S01]  /*2c80*/  ULEA UR5, UR4, UR7, 0x3 ;  /* 0x0000000704057291 */ /* 0x000fe2000f8e18ff */
[----:B-1----:R-:W-:-:S04]  /*2c90*/  LOP3.LUT R2, R12, UR6, RZ, 0x3c, !PT ;  /* 0x000000060c027c12 */ /* 0x002fc8000f8e3cff */
[----:B------:R-:W-:-:S04]  /*2ca0*/  SHF.L.U32 R3, R2, 0x1f, RZ ;  /* 0x0000001f02037819 */ /* 0x000fc800000006ff */
[----:B------:R-:W1:Y:S02]  /*2cb0*/  SYNCS.PHASECHK.TRANS64.TRYWAIT P0, [UR5], R3 ;  /* 0x00000003ff0075a7 */ /* 0x000e640008001105 */
[----:B-1----:R-:W-:Y:S05]  /*2cc0*/  @!P0 BRA `(.L_x_45) ;  /* 0x0000006000a48947 */ /* 0x002fea0003800000 */
.L_x_152:
[----:B------:R-:W-:-:S04]  /*2cd0*/  UIADD3 UR4, UPT, UPT, UR4, 0x1, URZ ;  /* 0x0000000104047890 */ /* 0x000fc8000fffe0ff */
[----:B------:R-:W-:-:S04]  /*2ce0*/  UISETP.NE.AND UP0, UPT, UR4, 0x2f, UPT ;  /* 0x0000002f0400788c */ /* 0x000fc8000bf05270 */
[----:B------:R-:W-:Y:S02]  /*2cf0*/  USEL UR6, URZ, 0x1, UP0 ;  /* 0x00000001ff067887 */ /* 0x000fe40008000000 */
[----:B------:R-:W-:-:S04]  /*2d00*/  USEL UR4, UR4, URZ, UP0 ;  /* 0x000000ff04047287 */ /* 0x000fc80008000000 */
[----:B------:R-:W-:Y:S01]  /*2d10*/  ULEA UR5, UR4, UR7, 0x3 ;  /* 0x0000000704057291 */ /* 0x000fe2000f8e18ff */
[----:B------:R-:W-:-:S04]  /*2d20*/  LOP3.LUT R2, R2, UR6, RZ, 0x3c, !PT ;  /* 0x0000000602027c12 */ /* 0x000fc8000f8e3cff */
[----:B-1----:R-:W-:-:S04]  /*2d30*/  SHF.L.U32 R3, R2, 0x1f, RZ ;  /* 0x0000001f02037819 */ /* 0x002fc800000006ff */
[----:B------:R-:W1:Y:S02]  /*2d40*/  SYNCS.PHASECHK.TRANS64.TRYWAIT P0, [UR5], R3 ;  /* 0x00000003ff0075a7 */ /* 0x000e640008001105 */
[----:B-1----:R-:W-:Y:S05]  /*2d50*/  @!P0 BRA `(.L_x_46) ;  /* 0x0000006000988947 */ /* 0x002fea0003800000 */
.L_x_154:
        /* <DEDUP_REMOVED lines=9> */
.L_x_156:
        /* <DEDUP_REMOVED lines=9> */
.L_x_158:
        /* <DEDUP_REMOVED lines=9> */
.L_x_160:
        /* <DEDUP_REMOVED lines=9> */
.L_x_162:
        /* <DEDUP_REMOVED lines=9> */
.L_x_164:
        /* <DEDUP_REMOVED lines=9> */
.L_x_166:
        /* <DEDUP_REMOVED lines=9> */
.L_x_168:
        /* <DEDUP_REMOVED lines=9> */
.L_x_170:
        /* <DEDUP_REMOVED lines=9> */
.L_x_172:
        /* <DEDUP_REMOVED lines=9> */
.L_x_174:
        /* <DEDUP_REMOVED lines=9> */
.L_x_176:
        /* <DEDUP_REMOVED lines=9> */
.L_x_178:
        /* <DEDUP_REMOVED lines=9> */
.L_x_180:
        /* <DEDUP_REMOVED lines=9> */
.L_x_182:
        /* <DEDUP_REMOVED lines=9> */
.L_x_184:
        /* <DEDUP_REMOVED lines=9> */
.L_x_186:
        /* <DEDUP_REMOVED lines=9> */
.L_x_188:
        /* <DEDUP_REMOVED lines=9> */
.L_x_190:
        /* <DEDUP_REMOVED lines=9> */
.L_x_192:
        /* <DEDUP_REMOVED lines=9> */
.L_x_194:
        /* <DEDUP_REMOVED lines=9> */
.L_x_196:
        /* <DEDUP_REMOVED lines=9> */
.L_x_198:
        /* <DEDUP_REMOVED lines=9> */
.L_x_200:
        /* <DEDUP_REMOVED lines=9> */
.L_x_202:
        /* <DEDUP_REMOVED lines=9> */
.L_x_204:
        /* <DEDUP_REMOVED lines=9> */
.L_x_206:
        /* <DEDUP_REMOVED lines=9> */
.L_x_208:
        /* <DEDUP_REMOVED lines=9> */
.L_x_210:
        /* <DEDUP_REMOVED lines=9> */
.L_x_212:
        /* <DEDUP_REMOVED lines=9> */
.L_x_214:
        /* <DEDUP_REMOVED lines=9> */
.L_x_216:
        /* <DEDUP_REMOVED lines=9> */
.L_x_218:
        /* <DEDUP_REMOVED lines=9> */
.L_x_220:
        /* <DEDUP_REMOVED lines=9> */
.L_x_222:
        /* <DEDUP_REMOVED lines=9> */
.L_x_224:
        /* <DEDUP_REMOVED lines=9> */
.L_x_226:
        /* <DEDUP_REMOVED lines=9> */
.L_x_228:
        /* <DEDUP_REMOVED lines=9> */
.L_x_230:
        /* <DEDUP_REMOVED lines=9> */
.L_x_232:
        /* <DEDUP_REMOVED lines=9> */
.L_x_234:
        /* <DEDUP_REMOVED lines=9> */
.L_x_236:
        /* <DEDUP_REMOVED lines=9> */
.L_x_238:
        /* <DEDUP_REMOVED lines=9> */
.L_x_240:
[----:B------:R-:W-:-:S04]  /*4590*/  UIADD3 UR4, UPT, UPT, UR4, 0x1, URZ ;  /* 0x0000000104047890 */ /* 0x000fc8000fffe0ff */
[----:B------:R-:W-:-:S04]  /*45a0*/  UISETP.NE.AND UP0, UPT, UR4, 0x2f, UPT ;  /* 0x0000002f0400788c */ /* 0x000fc8000bf05270 */
[----:B------:R-:W-:Y:S02]  /*45b0*/  USEL UR5, URZ, 0x1, UP0 ;  /* 0x00000001ff057887 */ /* 0x000fe40008000000 */
[----:B------:R-:W-:-:S04]  /*45c0*/  USEL UR4, UR4, URZ, UP0 ;  /* 0x000000ff04047287 */ /* 0x000fc80008000000 */
[----:B------:R-:W-:Y:S01]  /*45d0*/  ULEA UR4, UR4, UR7, 0x3 ;  /* 0x0000000704047291 */ /* 0x000fe2000f8e18ff */
[----:B------:R-:W-:-:S04]  /*45e0*/  LOP3.LUT R2, R2, UR5, RZ, 0x3c, !PT ;  /* 0x0000000502027c12 */ /* 0x000fc8000f8e3cff */
[----:B------:R-:W-:Y:S01]  /*45f0*/  SHF.L.U32 R2, R2, 0x1f, RZ ;  /* 0x0000001f02027819 */ /* 0x000fe200000006ff */
[----:B-1----:R-:W-:-:S07]  /*4600*/  IMAD.U32 R0, RZ, RZ, UR4 ;  /* 0x00000004ff007e24 */ /* 0x002fce000f8e00ff */
.L_x_90:
[----:B-1----:R1:W3:Y:S02]  /*4610*/  SYNCS.PHASECHK.TRANS64.TRYWAIT P0, [R0+URZ], R2 ;  /* 0x00000002000075a7 */ /* 0x0022e400080011ff */
[----:B---3--:R-:W-:Y:S05]  /*4620*/  @!P0 NANOSLEEP.SYNCS 0x989680 ;  /* 0x009896800000895d */ /* 0x008fea0003900000 */
[----:B------:R-:W3:Y:S02]  /*4630*/  @!P0 SYNCS.PHASECHK.TRANS64 P0, [R0+URZ], R2 ;  /* 0x00000002000085a7 */ /* 0x000ee400080010ff */
[----:B--23--:R-:W-:Y:S05]  /*4640*/  @P0 EXIT ;  /* 0x000000000000094d */ /* 0x00cfea0003800000 */
[----:B------:R-:W-:Y:S05]  /*4650*/  BRA `(.L_x_90) ;  /* 0xfffffffc00ec7947 */ /* 0x000fea000383ffff */
.L_x_23:
[----:B------:R-:W2:Y:S02]  /*4660*/  S2UR UR4, SR_CgaCtaId ;  /* 0x00000000000479c3 */ /* 0x000ea40000008800 */
[----:B--2---:R-:W-:-:S04]  /*4670*/  UISETP.NE.AND UP0, UPT, UR4, URZ, UPT ;  /* 0x000000ff0400728c */ /* 0x004fc8000bf05270 */
[----:B------:R-:W-:-:S09]  /*4680*/  UISETP.NE.OR UP0, UPT, UR20, 0x1, UP0 ;  /* 0x000000011400788c */ /* 0x000fd20008705670 */
[----:B------:R-:W-:Y:S05]  /*4690*/  BRA.U UP0, `(.L_x_91) ;  /* 0x00000005004c7547 */ /* 0x000fea000b800000 */
[----:B------:R-:W2:Y:S01]  /*46a0*/  S2UR UR5, SR_CgaCtaId ;  /* 0x00000000000579c3 */ /* 0x000ea20000008800 */
[----:B------:R-:W-:Y:S01]  /*46b0*/  UMOV UR4, 0x400 ;  /* 0x0000040000047882 */ /* 0x000fe20000000000 */
[----:B------:R-:W-:Y:S01]  /*46c0*/  ISETP.GE.U32.AND P2, PT, R0, 0x2, PT ;  /* 0x000000020000780c */ /* 0x000fe20003f46070 */
[----:B------:R-:W-:Y:S01]  /*46d0*/  IMAD.MOV.U32 R12, RZ, RZ, 0x1 ;  /* 0x00000001ff0c7424 */ /* 0x000fe200078e00ff */
[----:B------:R-:W-:Y:S02]  /*46e0*/  CS2R R10, SRZ ;  /* 0x00000000000a7805 */ /* 0x000fe4000001ff00 */
[----:B------:R-:W-:Y:S01]  /*46f0*/  CS2R R8, SRZ ;  /* 0x0000000000087805 */ /* 0x000fe2000001ff00 */
[----:B--2---:R-:W-:-:S03]  /*4700*/  ULEA UR6, UR5, UR4, 0x18 ;  /* 0x0000000405067291 */ /* 0x004fc6000f8ec0ff */
[----:B------:R-:W-:-:S09]  /*4710*/  UMOV UR5, URZ ;  /* 0x000000ff00057c82 */ /* 0x000fd20008000000 */
.L_x_95:
[----:B------:R-:W-:Y:S02]  /*4720*/  LEA R2, R8, UR6, 0x3 ;  /* 0x0000000608027c11 */ /* 0x000fe4000f8e18ff */
[----:B------:R-:W-:-:S03]  /*4730*/  SHF.L.U32 R4, R9, 0x1f, RZ ;  /* 0x0000001f09047819 */ /* 0x000fc600000006ff */
[----:B------:R-:W-:Y:S01]  /*4740*/  VIADD R5, R2, 0x380 ;  /* 0x0000038002057836 */ /* 0x000fe20000000000 */
[----:B------:R-:W2:Y:S02]  /*4750*/  SYNCS.PHASECHK.TRANS64.TRYWAIT P0, [R2+URZ+0x370], R4 ;  /* 0x00037004020075a7 */ /* 0x000ea400080011ff */
[----:B--2---:R-:W-:Y:S05]  /*4760*/  @!P0 BRA `(.L_x_92) ;  /* 0x0000005800348947 */ /* 0x004fea0003800000 */
.L_x_241:
[----:B------:R-:W-:Y:S01]  /*4770*/  ULEA UR4, UR5, UR6, 0x3 ;  /* 0x0000000605047291 */ /* 0x000fe2000f8e18ff */
[----:B--2---:R-:W-:Y:S01]  /*4780*/  PRMT R2, RZ, 0x654, R5 ;  /* 0x00000654ff027816 */ /* 0x004fe20000000005 */
[----:B------:R-:W-:Y:S01]  /*4790*/  @!P2 IMAD.MOV.U32 R4, RZ, RZ, 0x10 ;  /* 0x00000010ff04a424 */ /* 0x000fe200078e00ff */
[----:B------:R-:W-:Y:S01]  /*47a0*/  SHF.L.U32 R5, R12, 0x1f, RZ ;  /* 0x0000001f0c057819 */ /* 0x000fe200000006ff */
[----:B------:R-:W-:Y:S01]  /*47b0*/  UIADD3 UR7, UPT, UPT, UR4, 0x310, URZ ;  /* 0x0000031004077890 */ /* 0x000fe2000fffe0ff */
[----:B------:R2:W-:Y:S05]  /*47c0*/  SYNCS.ARRIVE.TRANS64.RED.A1T0 RZ, [R2+URZ], RZ ;  /* 0x000000ff02ff79a7 */ /* 0x0005ea00081004ff */
[----:B------:R-:W-:Y:S01]  /*47d0*/  IMAD.U32 R6, RZ, RZ, UR7 ;  /* 0x00000007ff067e24 */ /* 0x000fe2000f8e00ff */
[----:B------:R-:W3:Y:S04]  /*47e0*/  SYNCS.PHASECHK.TRANS64.TRYWAIT P0, [UR4+0x320], R5 ;  /* 0x00032005ff0075a7 */ /* 0x000ee80008001104 */
[----:B------:R-:W-:Y:S01]  /*47f0*/  PRMT R6, R0, 0x654, R6 ;  /* 0x0000065400067816 */ /* 0x000fe20000000006 */
[----:B--23--:R-:W-:Y:S06]  /*4800*/  @!P0 BRA `(.L_x_93) ;  /* 0x0000005800208947 */ /* 0x00cfec0003800000 */
.L_x_243:
[----:B------:R-:W-:Y:S01]  /*4810*/  ULEA UR8, UR5, UR6, 0x4 ;  /* 0x0000000605087291 */ /* 0x000fe2000f8e20ff */
[----:B------:R-:W-:Y:S01]  /*4820*/  SEL R3, R6, R3, !P2 ;  /* 0x0000000306037207 */ /* 0x000fe20005000000 */
[----:B------:R-:W-:Y:S01]  /*4830*/  UIADD3 UR9, UPT, UPT, UR4, 0x310, URZ ;  /* 0x0000031004097890 */ /* 0x000fe2000fffe0ff */
[----:B--2---:R-:W-:Y:S01]  /*4840*/  LEA R2, R11, UR6, 0x3 ;  /* 0x000000060b027c11 */ /* 0x004fe2000f8e18ff */
[----:B------:R-:W-:Y:S01]  /*4850*/  UIADD3 UR8, UPT, UPT, UR8, 0x3a0, URZ ;  /* 0x000003a008087890 */ /* 0x000fe2000fffe0ff */
[----:B------:R2:W-:Y:S01]  /*4860*/  @!P2 SYNCS.ARRIVE.TRANS64.RED RZ, [R3+URZ], R4 ;  /* 0x0000000403ffa9a7 */ /* 0x0005e200080004ff */
[----:B------:R-:W-:Y:S01]  /*4870*/  UIADD3 UR4, UPT, UPT, UR5, 0x1, URZ ;  /* 0x0000000105047890 */ /* 0x000fe2000fffe0ff */
[----:B------:R-:W-:-:S03]  /*4880*/  VIADD R8, R8, 0x1 ;  /* 0x0000000108087836 */ /* 0x000fc60000000000 */
[----:B------:R-:W-:Y:S02]  /*4890*/  UISETP.NE.AND UP0, UPT, UR4, 0x2, UPT ;  /* 0x000000020400788c */ /* 0x000fe4000bf05270 */
[----:B------:R-:W-:Y:S01]  /*48a0*/  ISETP.NE.AND P0, PT, R8, 0x2, PT ;  /* 0x000000020800780c */ /* 0x000fe20003f05270 */
[----:B------:R-:W-:Y:S06]  /*48b0*/  UGETNEXTWORKID.BROADCAST [UR8], [UR9] ;  /* 0x00000000080073ca */ /* 0x000fec0008000100 */
[----:B------:R-:W-:Y:S02]  /*48c0*/  USEL UR7, URZ, 0x1, UP0 ;  /* 0x00000001ff077887 */ /* 0x000fe40008000000 */
[----:B------:R-:W-:-:S04]  /*48d0*/  USEL UR5, UR4, URZ, UP0 ;  /* 0x000000ff04057287 */ /* 0x000fc80008000000 */
[----:B------:R-:W-:Y:S02]  /*48e0*/  LOP3.LUT R12, R12, UR7, RZ, 0x3c, !PT ;  /* 0x000000070c0c7c12 */ /* 0x000fe4000f8e3cff */
[----:B--2---:R-:W-:-:S04]  /*48f0*/  SHF.L.U32 R4, R10, 0x1f, RZ ;  /* 0x0000001f0a047819 */ /* 0x004fc800000006ff */
[----:B------:R-:W2:Y:S02]  /*4900*/  SYNCS.PHASECHK.TRANS64.TRYWAIT P1, [R2+URZ+0x310], R4 ;  /* 0x00031004020075a7 */ /* 0x000ea400080211ff */
[----:B--2---:R-:W-:Y:S05]  /*4910*/  @!P1 BRA `(.L_x_94) ;  /* 0x0000005400f49947 */ /* 0x004fea0003800000 */
.L_x_244:
[C---:B--2---:R-:W-:Y:S01]  /*4920*/  LEA R4, R11.reuse, UR6, 0x4 ;  /* 0x000000060b047c11 */ /* 0x044fe2000f8e20ff */
[----:B------:R-:W-:Y:S01]  /*4930*/  VIADD R2, R2, 0x320 ;  /* 0x0000032002027836 */ /* 0x000fe20000000000 */
[----:B------:R-:W-:Y:S01]  /*4940*/  SEL R8, R8, RZ, P0 ;  /* 0x000000ff08087207 */ /* 0x000fe20000000000 */
[----:B------:R-:W-:-:S03]  /*4950*/  VIADD R11, R11, 0x1 ;  /* 0x000000010b0b7836 */ /* 0x000fc60000000000 */
[----:B------:R-:W2:Y:S01]  /*4960*/  LDS.128 R4, [R4+0x3a0] ;  /* 0x0003a00004047984 */ /* 0x000ea20000000c00 */
[----:B------:R-:W-:Y:S02]  /*4970*/  PRMT R2, RZ, 0x654, R2 ;  /* 0x00000654ff027816 */ /* 0x000fe40000000002 */
[C---:B------:R-:W-:Y:S01]  /*4980*/  ISETP.NE.AND P1, PT, R11.reuse, 0x2, PT ;  /* 0x000000020b00780c */ /* 0x040fe20003f25270 */
[----:B------:R-:W-:Y:S01]  /*4990*/  @!PT LDS RZ, [RZ] ;  /* 0x00000000fffff984 */ /* 0x000fe20000000800 */
[----:B------:R-:W-:Y:S01]  /*49a0*/  @!PT LDS RZ, [RZ] ;  /* 0x00000000fffff984 */ /* 0x000fe20000000800 */
[----:B------:R-:W-:Y:S01]  /*49b0*/  @!PT LDS RZ, [RZ] ;  /* 0x00000000fffff984 */ /* 0x000fe20000000800 */
[----:B------:R-:W-:Y:S01]  /*49c0*/  @!PT LDS RZ, [RZ] ;  /* 0x00000000fffff984 */ /* 0x000fe20000000800 */
[----:B------:R3:W-:Y:S06]  /*49d0*/  MEMBAR.ALL.CTA ;  /* 0x0000000000007992 */ /* 0x0007ec0000008000 */
[----:B---3--:R-:W3:Y:S01]  /*49e0*/  FENCE.VIEW.ASYNC.S ;  /* 0x00000000000073c6 */ /* 0x008ee20000000000 */
[----:B------:R-:W-:Y:S01]  /*49f0*/  SEL R11, R11, RZ, P1 ;  /* 0x000000ff0b0b7207 */ /* 0x000fe20000800000 */
[----:B---3--:R3:W-:Y:S01]  /*4a00*/  SYNCS.ARRIVE.TRANS64.RED.A1T0 RZ, [R2+URZ], RZ ;  /* 0x000000ff02ff79a7 */ /* 0x0087e200081004ff */
[----:B--2---:R-:W-:-:S02]  /*4a10*/  LOP3.LUT P3, RZ, R6, 0x1, RZ, 0xc0, !PT ;  /* 0x0000000106ff7812 */ /* 0x004fc4000786c0ff */
[----:B------:R-:W-:-:S04]  /*4a20*/  SEL R4, RZ, 0x1, P1 ;  /* 0x00000001ff047807 */ /* 0x000fc80000800000 */
[----:B------:R-:W-:Y:S02]  /*4a30*/  LOP3.LUT R10, R10, R4, RZ, 0x3c, !PT ;  /* 0x000000040a0a7212 */ /* 0x000fe400078e3cff */
[----:B---3--:R-:W-:-:S04]  /*4a40*/  SEL R2, RZ, 0x1, P0 ;  /* 0x00000001ff027807 */ /* 0x008fc80000000000 */
[----:B------:R-:W-:Y:S01]  /*4a50*/  LOP3.LUT R9, R9, R2, RZ, 0x3c, !PT ;  /* 0x0000000209097212 */ /* 0x000fe200078e3cff */
[----:B------:R-:W-:Y:S06]  /*4a60*/  @P3 BRA `(.L_x_95) ;  /* 0xfffffffc002c3947 */ /* 0x000fec000383ffff */
[----:B------:R-:W-:Y:S01]  /*4a70*/  ULEA UR4, UR5, UR6, 0x3 ;  /* 0x0000000605047291 */ /* 0x000fe2000f8e18ff */
[----:B------:R-:W-:-:S08]  /*4a80*/  SHF.L.U32 R2, R12, 0x1f, RZ ;  /* 0x0000001f0c027819 */ /* 0x000fd000000006ff */
[----:B------:R-:W2:Y:S02]  /*4a90*/  SYNCS.PHASECHK.TRANS64 P0, [UR4+0x320], R2 ;  /* 0x00032002ff0075a7 */ /* 0x000ea40008001004 */
[----:B--2---:R-:W-:Y:S05]  /*4aa0*/  @P0 BRA `(.L_x_96) ;  /* 0x0000000000080947 */ /* 0x004fea0003800000 */
[----:B------:R-:W2:Y:S02]  /*4ab0*/  SYNCS.PHASECHK.TRANS64.TRYWAIT P0, [UR4+0x320], R2 ;  /* 0x00032002ff0075a7 */ /* 0x000ea40008001104 */
[----:B--2---:R-:W-:Y:S05]  /*4ac0*/  @!P0 BRA `(.L_x_97) ;  /* 0x00000054009c8947 */ /* 0x004fea0003800000 */
.L_x_96:
[----:B------:R-:W-:-:S04]  /*4ad0*/  UIADD3 UR7, UPT, UPT, UR5, 0x1, URZ ;  /* 0x0000000105077890 */ /* 0x000fc8000fffe0ff */
[----:B------:R-:W-:-:S04]  /*4ae0*/  UISETP.NE.AND UP0, UPT, UR7, 0x2, UPT ;  /* 0x000000020700788c */ /* 0x000fc8000bf05270 */
[----:B------:R-:W-:Y:S02]  /*4af0*/  USEL UR8, URZ, 0x1, UP0 ;  /* 0x00000001ff087887 */ /* 0x000fe40008000000 */
[----:B------:R-:W-:-:S04]  /*4b00*/  USEL UR7, UR7, URZ, UP0 ;  /* 0x000000ff07077287 */ /* 0x000fc80008000000 */
[----:B------:R-:W-:Y:S01]  /*4b10*/  ULEA UR7, UR7, UR6, 0x3 ;  /* 0x0000000607077291 */ /* 0x000fe2000f8e18ff */
[----:B--2---:R-:W-:-:S04]  /*4b20*/  LOP3.LUT R2, R12, UR8, RZ, 0x3c, !PT ;  /* 0x000000080c027c12 */ /* 0x004fc8000f8e3cff */
[----:B------:R-:W-:-:S04]  /*4b30*/  SHF.L.U32 R0, R2, 0x1f, RZ ;  /* 0x0000001f02007819 */ /* 0x000fc800000006ff */
[----:B------:R-:W2:Y:S02]  /*4b40*/  SYNCS.PHASECHK.TRANS64 P0, [UR7+0x320], R0 ;  /* 0x00032000ff0075a7 */ /* 0x000ea40008001007 */
[----:B-12---:R-:W-:Y:S05]  /*4b50*/  @P0 EXIT ;  /* 0x000000000000094d */ /* 0x006fea0003800000 */
[----:B------:R-:W-:Y:S02]  /*4b60*/  SHF.L.U32 R2, R2, 0x1f, RZ ;  /* 0x0000001f02027819 */ /* 0x000fe400000006ff */
[----:B------:R-:W-:-:S07]  /*4b70*/  MOV R0, UR7 ;  /* 0x0000000700007c02 */ /* 0x000fce0008000f00 */
.L_x_98:
[----:B-1----:R1:W2:Y:S02]  /*4b80*/  SYNCS.PHASECHK.TRANS64.TRYWAIT P0, [R0+URZ+0x320], R2 ;  /* 0x00032002000075a7 */ /* 0x0022a400080011ff */
[----:B--2---:R-:W-:Y:S05]  /*4b90*/  @!P0 NANOSLEEP.SYNCS 0x989680 ;  /* 0x009896800000895d */ /* 0x004fea0003900000 */
[----:B------:R-:W2:Y:S02]  /*4ba0*/  @!P0 SYNCS.PHASECHK.TRANS64 P0, [R0+URZ+0x320], R2 ;  /* 0x00032002000085a7 */ /* 0x000ea400080010ff */
[----:B--2---:R-:W-:Y:S05]  /*4bb0*/  @P0 EXIT ;  /* 0x000000000000094d */ /* 0x004fea0003800000 */
[----:B------:R-:W-:Y:S05]  /*4bc0*/  BRA `(.L_x_98) ;  /* 0xfffffffc00ec7947 */ /* 0x000fea000383ffff */
.L_x_91:
[----:B------:R-:W-:Y:S05]  /*4bd0*/  BRA.U UP5, `(.L_x_99) ;  /* 0x0000000d05807547 */ /* 0x000fea000b800000 */
[----:B------:R-:W2:Y:S01]  /*4be0*/  S2UR UR7, SR_CgaCtaId ;  /* 0x00000000000779c3 */ /* 0x000ea20000008800 */
[----:B------:R-:W-:Y:S01]  /*4bf0*/  UMOV UR4, 0x40 ;  /* 0x0000004000047882 */ /* 0x000fe20000000000 */
[----:B------:R-:W-:Y:S01]  /*4c00*/  NOP ;  /* 0x0000000000007918 */ /* 0x000fe20000000000 */
[----:B------:R-:W-:Y:S01]  /*4c10*/  UMOV UR6, 0x400 ;  /* 0x0000040000067882 */ /* 0x000fe20000000000 */
[----:B--2---:R-:W-:Y:S02]  /*4c20*/  ULEA UR5, UR7, UR4, 0x18 ;  /* 0x0000000407057291 */ /* 0x004fe4000f8ec0ff */
[----:B------:R-:W-:-:S07]  /*4c30*/  ULEA UR6, UR7, UR6, 0x18 ;  /* 0x0000000607067291 */ /* 0x000fce000f8ec0ff */
[----:B------:R-:W2:Y:S02]  /*4c40*/  LDS.U8 R0, [UR5+0x1c] ;  /* 0x00001c05ff007984 */ /* 0x000ea40008000000 */
[----:B--2---:R-:W-:-:S13]  /*4c50*/  ISETP.NE.AND P0, PT, R0, RZ, PT ;  /* 0x000000ff0000720c */ /* 0x004fda0003f05270 */
[----:B------:R-:W-:Y:S05]  /*4c60*/  @P0 BRA `(.L_x_100) ;  /* 0x0000000000580947 */ /* 0x000fea0003800000 */
[----:B------:R-:W-:-:S13]  /*4c70*/  ELECT P0, URZ, PT ;  /* 0x0000000000ff782f */ /* 0x000fda0003800000 */
[----:B------:R-:W-:Y:S05]  /*4c80*/  @!P0 BRA `(.L_x_101) ;  /* 0x0000000000608947 */ /* 0x000fea0003800000 */
[----:B------:R-:W-:Y:S01]  /*4c90*/  UMOV UR4, 0x10 ;  /* 0x0000001000047882 */ /* 0x000fe20000000000 */
[----:B------:R-:W-:Y:S01]  /*4ca0*/  HFMA2 R0, -RZ, RZ, 0, 5.9604644775390625e-08 ;  /* 0x00000001ff007431 */ /* 0x000fe200000001ff */
[----:B------:R-:W-:-:S03]  /*4cb0*/  MOV R3, 0xffff ;  /* 0x0000ffff00037802 */ /* 0x000fc60000000f00 */
[----:B------:R-:W-:Y:S04]  /*4cc0*/  DEPBAR.LE SB2, 0x36 ;  /* 0x0000ad800000791a */ /* 0x000fe80000000000 */
[----:B------:R-:W2:Y:S02]  /*4cd0*/  UTCATOMSWS.FIND_AND_SET.ALIGN UP0, UR4, UR4 ;  /* 0x00000004000475e3 */ /* 0x000ea40008000800 */
[----:B--2---:R-:W-:Y:S01]  /*4ce0*/  MOV R4, UR4 ;  /* 0x0000000400047c02 */ /* 0x004fe20008000f00 */
[----:B------:R-:W-:Y:S06]  /*4cf0*/  BRA.U UP0, `(.L_x_102) ;  /* 0x0000000100187547 */ /* 0x000fec000b800000 */
.L_x_103:
[----:B------:R-:W-:Y:S05]  /*4d00*/  NANOSLEEP 0x64 ;  /* 0x000000640000795d */ /* 0x000fea0003800000 */
[----:B------:R-:W-:-:S05]  /*4d10*/  UMOV UR4, 0x10 ;  /* 0x0000001000047882 */ /* 0x000fca0000000000 */
[----:B------:R-:W-:Y:S04]  /*4d20*/  DEPBAR.LE SB2, 0x36 ;  /* 0x0000ad800000791a */ /* 0x000fe80000000000 */
[----:B------:R-:W2:Y:S02]  /*4d30*/  UTCATOMSWS.FIND_AND_SET.ALIGN UP0, UR4, UR4 ;  /* 0x00000004000475e3 */ /* 0x000ea40008000800 */
[----:B--2---:R-:W-:Y:S01]  /*4d40*/  MOV R4, UR4 ;  /* 0x0000000400047c02 */ /* 0x004fe20008000f00 */
[----:B------:R-:W-:Y:S05]  /*4d50*/  BRA.U !UP0, `(.L_x_103) ;  /* 0xfffffffd08e87547 */ /* 0x000fea000b83ffff */
.L_x_102:
[-C--:B------:R-:W-:Y:S02]  /*4d60*/  SHF.L.U32 R3, R3, R4.reuse, RZ ;  /* 0x0000000403037219 */ /* 0x080fe400000006ff */
[----:B------:R-:W-:Y:S01]  /*4d70*/  SHF.L.U32 R0, R0, R4, RZ ;  /* 0x0000000400007219 */ /* 0x000fe200000006ff */
[----:B------:R-:W-:Y:S02]  /*4d80*/  IMAD.SHL.U32 R4, R4, 0x20, RZ ;  /* 0x0000002004047824 */ /* 0x000fe400078e00ff */
[----:B------:R2:W-:Y:S04]  /*4d90*/  ATOMS.OR RZ, [UR5+0x14], R3 ;  /* 0x00001403ffff798c */ /* 0x0005e8000b000005 */
[----:B------:R2:W-:Y:S04]  /*4da0*/  ATOMS.OR RZ, [UR5+0x18], R0 ;  /* 0x00001800ffff798c */ /* 0x0005e8000b000005 */
[----:B------:R2:W-:Y:S01]  /*4db0*/  STS [UR6+0x3c0], R4 ;  /* 0x0003c004ff007988 */ /* 0x0005e20008000806 */
[----:B------:R-:W-:Y:S05]  /*4dc0*/  BRA `(.L_x_101) ;  /* 0x0000000000107947 */ /* 0x000fea0003800000 */
.L_x_100:
[----:B------:R-:W-:Y:S02]  /*4dd0*/  MOV R0, 0xffffffff ;  /* 0xffffffff00007802 */ /* 0x000fe40000000f00 */
[----:B------:R-:W-:-:S03]  /*4de0*/  MOV R4, 0x4e10 ;  /* 0x00004e1000047802 */ /* 0x000fc60000000f00 */
[----:B------:R2:W-:Y:S04]  /*4df0*/  STS [UR6+0x3c0], R0 ;  /* 0x0003c000ff007988 */ /* 0x0005e80008000806 */
[----:B-12--5:R-:W-:Y:S05]  /*4e00*/  CALL.REL.NOINC `($__internal_1_$__cuda_sm10x_tcgen05_guardrail_trap_phase_invalid_during_alloc) ;  /* 0x00000058001c7944 */ /* 0x026fea0003c00000 */
.L_x_101:
[----:B------:R-:W-:Y:S05]  /*4e10*/  WARPSYNC.ALL ;  /* 0x0000000000007948 */ /* 0x000fea0003800000 */
[----:B------:R-:W3:Y:S01]  /*4e20*/  S2UR UR4, SR_CgaCtaId ;  /* 0x00000000000479c3 */ /* 0x000ee20000008800 */
[----:B------:R-:W-:Y:S01]  /*4e30*/  UMOV UR14, 0x400 ;  /* 0x00000400000e7882 */ /* 0x000fe20000000000 */
[----:B------:R-:W-:-:S06]  /*4e40*/  NOP ;  /* 0x0000000000007918 */ /* 0x000fcc0000000000 */
[----:B------:R-:W-:Y:S06]  /*4e50*/  BAR.ARV 0x6, 0xa0 ;  /* 0x0182800000007b1d */ /* 0x000fec0000002000 */
[----:B------:R-:W4:Y:S01]  /*4e60*/  LDCU UR5, c[0x0][0x38c] ;  /* 0x00007180ff0577ac */ /* 0x000f220008000800 */
[----:B------:R-:W-:Y:S01]  /*4e70*/  LOP3.LUT R2, R2, 0xffff, RZ, 0xc0, !PT ;  /* 0x0000ffff02027812 */ /* 0x000fe200078ec0ff */
[----:B------:R-:W-:Y:S01]  /*4e80*/  IMAD.MOV.U32 R11, RZ, RZ, 0x1 ;  /* 0x00000001ff0b7424 */ /* 0x000fe200078e00ff */
[----:B------:R-:W-:Y:S01]  /*4e90*/  CS2R R8, SRZ ;  /* 0x0000000000087805 */ /* 0x000fe2000001ff00 */
[----:B------:R-:W1:Y:S01]  /*4ea0*/  LDCU UR8, c[0x0][0x38c] ;  /* 0x00007180ff0877ac */ /* 0x000e620008000800 */
[----:B------:R-:W-:Y:S01]  /*4eb0*/  R2UR UR16, R2 ;  /* 0x00000000021072ca */ /* 0x000fe200000e0000 */
[----:B------:R-:W-:Y:S01]  /*4ec0*/  IMAD.MOV.U32 R10, RZ, RZ, RZ ;  /* 0x000000ffff0a7224 */ /* 0x000fe200078e00ff */
[----:B------:R-:W-:Y:S01]  /*4ed0*/  UMOV UR18, URZ ;  /* 0x000000ff00127c82 */ /* 0x000fe20008000000 */
[----:B------:R-:W-:Y:S01]  /*4ee0*/  UMOV UR11, URZ ;  /* 0x000000ff000b7c82 */ /* 0x000fe20008000000 */
[----:B---3--:R-:W-:Y:S01]  /*4ef0*/  ULEA UR14, UR4, UR14, 0x18 ;  /* 0x0000000e040e7291 */ /* 0x008fe2000f8ec0ff */
[----:B------:R-:W-:Y:S01]  /*4f00*/  UMOV UR20, 0x0 ;  /* 0x0000000000147882 */ /* 0x000fe20000000000 */
[----:B------:R-:W-:-:S02]  /*4f10*/  UMOV UR21, 0x4140010 ;  /* 0x0414001000157882 */ /* 0x000fc40000000000 */
[----:B------:R-:W-:Y:S02]  /*4f20*/  UIADD3 UR6, UPT, UPT, UR14, 0x2c80, URZ ;  /* 0x00002c800e067890 */ /* 0x000fe4000fffe0ff */
[----:B------:R-:W-:Y:S02]  /*4f30*/  UIADD3 UR7, UPT, UPT, UR14, 0x1a480, URZ ;  /* 0x0001a4800e077890 */ /* 0x000fe4000fffe0ff */
[----:B----4-:R-:W-:Y:S01]  /*4f40*/  UIADD3 UR5, UPT, UPT, UR5, 0x1f, URZ ;  /* 0x0000001f05057890 */ /* 0x010fe2000fffe0ff */
[----:B--2---:R-:W2:Y:S01]  /*4f50*/  LDS R0, [UR14+0x3c0] ;  /* 0x0003c00eff007984 */ /* 0x004ea20008000800 */
[----:B------:R-:W-:Y:S02]  /*4f60*/  USHF.R.U32.HI UR6, URZ, 0x4, UR6 ;  /* 0x00000004ff067899 */ /* 0x000fe40008011606 */
[----:B------:R-:W-:Y:S02]  /*4f70*/  USHF.R.S32.HI UR4, URZ, 0x1f, UR5 ;  /* 0x0000001fff047899 */ /* 0x000fe40008011405 */
[----:B------:R-:W-:-:S02]  /*4f80*/  ULOP3.LUT UR6, UR6, 0x3fff, URZ, 0xc0, !UPT ;  /* 0x00003fff06067892 */ /* 0x000fc4000f8ec0ff */
[----:B------:R-:W-:Y:S02]  /*4f90*/  ULEA.HI UR4, UR4, UR5, URZ, 0x5 ;  /* 0x0000000504047291 */ /* 0x000fe4000f8f28ff */
[----:B------:R-:W-:Y:S02]  /*4fa0*/  USHF.R.U32.HI UR5, URZ, 0x4, UR7 ;  /* 0x00000004ff057899 */ /* 0x000fe40008011607 */
[----:B------:R-:W-:Y:S02]  /*4fb0*/  USHF.R.S32.HI UR22, URZ, 0x5, UR4 ;  /* 0x00000005ff167899 */ /* 0x000fe40008011404 */
[----:B------:R-:W-:Y:S02]  /*4fc0*/  ULOP3.LUT UR4, UR5, 0x3fff, URZ, 0xc0, !UPT ;  /* 0x00003fff05047892 */ /* 0x000fe4000f8ec0ff */
[----:B------:R-:W-:Y:S02]  /*4fd0*/  UISETP.LT.AND UP0, UPT, UR22, 0x1, UPT ;  /* 0x000000011600788c */ /* 0x000fe4000bf01270 */
[----:B------:R-:W-:-:S02]  /*4fe0*/  ULOP3.LUT UR17, UR6, 0x10000, URZ, 0xfc, !UPT ;  /* 0x0001000006117892 */ /* 0x000fc4000f8efcff */
[----:B------:R-:W-:Y:S02]  /*4ff0*/  USEL UR23, UR22, 0x1, !UP0 ;  /* 0x0000000116177887 */ /* 0x000fe4000c000000 */
[----:B------:R-:W-:Y:S02]  /*5000*/  ULOP3.LUT UR4, UR4, 0x10000, URZ, 0xfc, !UPT ;  /* 0x0001000004047892 */ /* 0x000fe4000f8efcff */
[----:B------:R-:W-:Y:S02]  /*5010*/  UIADD3 UR23, UPT, UPT, -UR23, URZ, URZ ;  /* 0x000000ff17177290 */ /* 0x000fe4000fffe1ff */
[----:B-1----:R-:W-:Y:S01]  /*5020*/  UISETP.GE.AND UP4, UPT, UR8, 0x1, UPT ;  /* 0x000000010800788c */ /* 0x002fe2000bf86270 */
[----:B--2---:R-:W-:-:S15]  /*5030*/  R2UR UR24, R0 ;  /* 0x00000000001872ca */ /* 0x004fde00000e0000 */
.L_x_110:
[----:B------:R-:W-:Y:S02]  /*5040*/  LEA R0, R10, UR14, 0x3 ;  /* 0x0000000e0a007c11 */ /* 0x000fe4000f8e18ff */
[----:B------:R-:W-:Y:S02]  /*5050*/  SHF.L.U32 R2, R9, 0x1f, RZ ;  /* 0x0000001f09027819 */ /* 0x000fe400000006ff */
[----:B------:R-:W-:Y:S01]  /*5060*/  PLOP3.LUT P0, PT, PT, PT, UP4, 0x80, 0x8 ;  /* 0x000000000008781c */ /* 0x000fe20003f0f048 */
[----:B------:R-:W-:Y:S01]  /*5070*/  VIADD R3, R0, 0x320 ;  /* 0x0000032000037836 */ /* 0x000fe20000000000 */
[----:B-1----:R-:W1:Y:S02]  /*5080*/  SYNCS.PHASECHK.TRANS64.TRYWAIT P1, [R0+URZ+0x310], R2 ;  /* 0x00031002000075a7 */ /* 0x002e6400080211ff */
[----:B-1-3--:R-:W-:Y:S09]  /*5090*/  @!P1 BRA `(.L_x_104) ;  /* 0x0000005000409947 */ /* 0x00aff20003800000 */
.L_x_246:
[----:B------:R-:W-:Y:S01]  /*50a0*/  LEA R4, R10, UR14, 0x4 ;  /* 0x0000000e0a047c11 */ /* 0x000fe2000f8e20ff */
[----:B------:R-:W-:Y:S01]  /*50b0*/  @UP4 ULEA UR5, UR11, UR14, 0x3 ;  /* 0x0000000e0b054291 */ /* 0x000fe2000f8e18ff */
[----:B------:R-:W-:Y:S01]  /*50c0*/  PLOP3.LUT P2, PT, PT, PT, PT, 0x80, 0x8 ;  /* 0x000000000008781c */ /* 0x000fe20003f4f070 */
[----:B------:R-:W-:Y:S01]  /*50d0*/  ULEA UR19, UR18, UR14, 0x3 ;  /* 0x0000000e12137291 */ /* 0x000fe2000f8e18ff */
[----:B------:R-:W-:Y:S02]  /*50e0*/  PRMT R3, RZ, 0x654, R3 ;  /* 0x00000654ff037816 */ /* 0x000fe40000000003 */
[----:B------:R-:W2:Y:S01]  /*50f0*/  LDS.128 R4, [R4+0x3a0] ;  /* 0x0003a00004047984 */ /* 0x000ea20000000c00 */
[----:B-1----:R-:W-:Y:S02]  /*5100*/  @P0 SHF.L.U32 R2, R8, 0x1f, RZ ;  /* 0x0000001f08020819 */ /* 0x002fe400000006ff */
[----:B------:R-:W-:Y:S01]  /*5110*/  SHF.L.U32 R0, R11, 0x1f, RZ ;  /* 0x0000001f0b007819 */ /* 0x000fe200000006ff */
[----:B------:R-:W-:Y:S01]  /*5120*/  @!PT LDS RZ, [RZ] ;  /* 0x00000000fffff984 */ /* 0x000fe20000000800 */
[----:B------:R-:W-:Y:S01]  /*5130*/  @!PT LDS RZ, [RZ] ;  /* 0x00000000fffff984 */ /* 0x000fe20000000800 */
[----:B------:R-:W-:Y:S01]  /*5140*/  @!PT LDS RZ, [RZ] ;  /* 0x00000000fffff984 */ /* 0x000fe20000000800 */
[----:B------:R-:W-:Y:S01]  /*5150*/  @!PT LDS RZ, [RZ] ;  /* 0x00000000fffff984 */ /* 0x000fe20000000800 */
[----:B------:R1:W-:Y:S06]  /*5160*/  MEMBAR.ALL.CTA ;  /* 0x0000000000007992 */ /* 0x0003ec0000008000 */
[----:B-1----:R-:W1:Y:S02]  /*5170*/  FENCE.VIEW.ASYNC.S ;  /* 0x00000000000073c6 */ /* 0x002e640000000000 */
[----:B-1----:R1:W-:Y:S01]  /*5180*/  SYNCS.ARRIVE.TRANS64.RED.A1T0 RZ, [R3+URZ], RZ ;  /* 0x000000ff03ff79a7 */ /* 0x0023e200081004ff */
[----:B------:R1:W3:Y:S01]  /*5190*/  @P0 SYNCS.PHASECHK.TRANS64.TRYWAIT P2, [UR5], R2 ;  /* 0x00000002ff0005a7 */ /* 0x0002e20008041105 */
[----:B--2---:R-:W-:Y:S01]  /*51a0*/  LOP3.LUT P1, RZ, R6, 0x1, RZ, 0xc0, !PT ;  /* 0x0000000106ff7812 */ /* 0x004fe2000782c0ff */
[----:B------:R-:W2:Y:S02]  /*51b0*/  SYNCS.PHASECHK.TRANS64.TRYWAIT P0, [UR19+0x350], R0 ;  /* 0x00035000ff0075a7 */ /* 0x000ea40008001113 */
[----:B-123--:R-:W-:Y:S10]  /*51c0*/  @!P0 BRA `(.L_x_105) ;  /* 0x0000005000088947 */ /* 0x00eff40003800000 */
.L_x_248:
[----:B------:R-:W-:Y:S01]  /*51d0*/  IADD3 R10, PT, PT, R10, 0x1, RZ ;  /* 0x000000010a0a7810 */ /* 0x000fe20007ffe0ff */
[----:B------:R-:W-:Y:S06]  /*51e0*/  BRA.U !UP4, `(.L_x_106) ;  /* 0x000000010c9c7547 */ /* 0x000fec000b800000 */
[----:B------:R-:W-:Y:S02]  /*51f0*/  ULEA.HI UR5, UR18, UR18, URZ, 0x1 ;  /* 0x0000001212057291 */ /* 0x000fe4000f8f08ff */
[----:B------:R-:W-:Y:S02]  /*5200*/  UPLOP3.LUT UP2, UPT, UPT, UPT, UPT, 0x40, 0x4 ;  /* 0x000000000004789c */ /* 0x000fe40003f4e870 */
[----:B------:R-:W-:Y:S02]  /*5210*/  USHF.R.U32.HI UR6, URZ, 0x1, UR5 ;  /* 0x00000001ff067899 */ /* 0x000fe40008011605 */
[----:B------:R-:W-:Y:S02]  /*5220*/  ULOP3.LUT UR15, UR5, 0xffe, URZ, 0xc0, !UPT ;  /* 0x00000ffe050f7892 */ /* 0x000fe4000f8ec0ff */
[----:B------:R-:W-:Y:S02]  /*5230*/  UIMAD UR5, UR6, 0x50, UR24 ;  /* 0x00000050060578a4 */ /* 0x000fe4000f8e0218 */
[----:B------:R-:W-:Y:S01]  /*5240*/  UIADD3 UR15, UPT, UPT, -UR15, UR18, URZ ;  /* 0x000000120f0f7290 */ /* 0x000fe2000fffe1ff */
[----:B------:R-:W-:Y:S01]  /*5250*/  UMOV UR13, UR23 ;  /* 0x00000017000d7c82 */ /* 0x000fe20008000000 */
[----:B------:R-:W-:-:S02]  /*5260*/  UMOV UR12, UR22 ;  /* 0x00000016000c7c82 */ /* 0x000fc40008000000 */
[----:B------:R-:W-:-:S03]  /*5270*/  ULEA UR15, UR15, UR5, 0x14 ;  /* 0x000000050f0f7291 */ /* 0x000fc6000f8ea0ff */
[----:B------:R-:W-:-:S09]  /*5280*/  UMOV UR5, UR11 ;  /* 0x0000000b00057c82 */ /* 0x000fd20008000000 */
.L_x_109:
[----:B------:R-:W-:Y:S02]  /*5290*/  UIADD3 UR13, UPT, UPT, UR13, 0x1, URZ ;  /* 0x000000010d0d7890 */ /* 0x000fe4000fffe0ff */
[----:B--2---:R-:W-:Y:S02]  /*52a0*/  ULEA UR7, UR5, UR14, 0x3 ;  /* 0x0000000e05077291 */ /* 0x004fe4000f8e18ff */
[----:B------:R-:W-:Y:S01]  /*52b0*/  UISETP.NE.AND UP3, UPT, UR13, URZ, UPT ;  /* 0x000000ff0d00728c */ /* 0x000fe2000bf65270 */
[----:B---3--:R-:W-:Y:S10]  /*52c0*/  @P2 BRA `(.L_x_107) ;  /* 0x00000000000c2947 */ /* 0x008ff40003800000 */
[----:B-1----:R-:W-:Y:S04]  /*52d0*/  SHF.L.U32 R2, R8, 0x1f, RZ ;  /* 0x0000001f08027819 */ /* 0x002fe800000006ff */
[----:B------:R-:W1:Y:S02]  /*52e0*/  SYNCS.PHASECHK.TRANS64.TRYWAIT P0, [UR7], R2 ;  /* 0x00000002ff0075a7 */ /* 0x000e640008001107 */
[----:B-1----:R-:W-:Y:S05]  /*52f0*/  @!P0 BRA `(.L_x_108) ;  /* 0x0000004c00d48947 */ /* 0x002fea0003800000 */
.L_x_107:
[----:B------:R-:W-:Y:S01]  /*5300*/  UISETP.NE.AND UP0, UPT, UR12, 0x1, UPT ;  /* 0x000000010c00788c */ /* 0x000fe2000bf05270 */
[----:B------:R-:W-:Y:S01]  /*5310*/  PLOP3.LUT P2, PT, PT, PT, PT, 0x80, 0x8 ;  /* 0x000000000008781c */ /* 0x000fe20003f4f070 */
[----:B------:R-:W-:Y:S02]  /*5320*/  UIADD3 UR6, UPT, UPT, UR5, 0x1, URZ ;  /* 0x0000000105067890 */ /* 0x000fe4000fffe0ff */
[----:B------:R-:W-:Y:S02]  /*5330*/  UIADD3 UR12, UPT, UPT, UR12, -0x1, URZ ;  /* 0xffffffff0c0c7890 */ /* 0x000fe4000fffe0ff */
[----:B------:R-:W-:Y:S01]  /*5340*/  UISETP.NE.AND UP1, UPT, UR6, 0x2f, UPT ;  /* 0x0000002f0600788c */ /* 0x000fe2000bf25270 */
[----:B------:R-:W-:Y:S01]  /*5350*/  PLOP3.LUT P0, PT, PT, PT, UP0, 0x80, 0x8 ;  /* 0x000000000008781c */ /* 0x000fe20003f0f008 */
[----:B------:R-:W-:Y:S02]  /*5360*/  UMOV UR9, 0xc0004010 ;  /* 0xc000401000097882 */ /* 0x000fe40000000000 */
[----:B------:R-:W-:Y:S02]  /*5370*/  USEL UR8, URZ, 0x1, UP1 ;  /* 0x00000001ff087887 */ /* 0x000fe40008800000 */
[----:B------:R-:W-:Y:S02]  /*5380*/  USEL UR11, UR6, URZ, UP1 ;  /* 0x000000ff060b7287 */ /* 0x000fe40008800000 */
[----:B------:R-:W-:Y:S02]  /*5390*/  UIMAD UR6, UR5, 0xa0, UR4 ;  /* 0x000000a0050678a4 */ /* 0x000fe4000f8e0204 */
[----:B------:R-:W-:Y:S01]  /*53a0*/  @UP0 ULEA UR10, UR11, UR14, 0x3 ;  /* 0x0000000e0b0a0291 */ /* 0x000fe2000f8e18ff */
[----:B------:R-:W-:Y:S01]  /*53b0*/  LOP3.LUT R8, R8, UR8, RZ, 0x3c, !PT ;  /* 0x0000000808087c12 */ /* 0x000fe2000f8e3cff */
[----:B------:R-:W-:Y:S03]  /*53c0*/  ULEA UR8, UR5, UR17, 0x7 ;  /* 0x0000001105087291 */ /* 0x000fe6000f8e38ff */
[----:B-1----:R-:W-:Y:S01]  /*53d0*/  @P0 SHF.L.U32 R0, R8, 0x1f, RZ ;  /* 0x0000001f08000819 */ /* 0x002fe200000006ff */
[----:B------:R-:W-:Y:S03]  /*53e0*/  UMOV UR5, UR11 ;  /* 0x0000000b00057c82 */ /* 0x000fe60008000000 */
[----:B------:R2:W3:Y:S01]  /*53f0*/  @P0 SYNCS.PHASECHK.TRANS64.TRYWAIT P2, [UR10], R0 ;  /* 0x00000000ff0005a7 */ /* 0x0004e2000804110a */
[----:B------:R-:W-:Y:S03]  /*5400*/  UIADD3 UR10, UPT, UPT, UR7, 0x178, URZ ;  /* 0x00000178070a7890 */ /* 0x000fe6000fffe0ff */
[----:B------:R-:W-:Y:S02]  /*5410*/  UMOV UR7, 0xc0004010 ;  /* 0xc000401000077882 */ /* 0x000fe40000000000 */
[----:B------:R2:W-:Y:S01]  /*5420*/  UTCQMMA gdesc[UR8], gdesc[UR6], tmem[UR15], tmem[UR20], idesc[UR21], UP2 ;  /* 0x00ff1406080075ea */ /* 0x0005e2000900030f */
[----:B------:R-:W-:Y:S03]  /*5430*/  UPLOP3.LUT UP2, UPT, UPT, UPT, UPT, 0x80, 0x8 ;  /* 0x000000000008789c */ /* 0x000fe60003f4f070 */
[----:B------:R2:W-:Y:S01]  /*5440*/  UTCBAR.MULTICAST [UR10], URZ, UR16 ;  /* 0x000000ff0a0073e9 */ /* 0x0005e20008000810 */
[----:B------:R-:W-:Y:S07]  /*5450*/  BRA.U UP3, `(.L_x_109) ;  /* 0xfffffffd038c7547 */ /* 0x000fee000b83ffff */
.L_x_106:
[----:B------:R-:W-:Y:S01]  /*5460*/  UIADD3 UR5, UPT, UPT, UR18, 0x1, URZ ;  /* 0x0000000112057890 */ /* 0x000fe2000fffe0ff */
[C---:B------:R-:W-:Y:S01]  /*5470*/  ISETP.NE.AND P0, PT, R10.reuse, 0x2, PT ;  /* 0x000000020a00780c */ /* 0x040fe20003f05270 */
[----:B--2---:R-:W-:Y:S02]  /*5480*/  UIADD3 UR6, UPT, UPT, UR19, 0x330, URZ ;  /* 0x0000033013067890 */ /* 0x004fe4000fffe0ff */
[----:B------:R-:W-:Y:S01]  /*5490*/  UISETP.NE.AND UP0, UPT, UR5, 0x4, UPT ;  /* 0x000000040500788c */ /* 0x000fe2000bf05270 */
[----:B-1----:R-:W-:Y:S02]  /*54a0*/  SEL R0, RZ, 0x1, P0 ;  /* 0x00000001ff007807 */ /* 0x002fe40000000000 */
[----:B------:R-:W-:Y:S01]  /*54b0*/  SEL R10, R10, RZ, P0 ;  /* 0x000000ff0a0a7207 */ /* 0x000fe20000000000 */
[----:B------:R-:W-:Y:S01]  /*54c0*/  USEL UR7, URZ, 0x1, UP0 ;  /* 0x00000001ff077887 */ /* 0x000fe20008000000 */
[----:B------:R-:W-:Y:S01]  /*54d0*/  LOP3.LUT R9, R9, R0, RZ, 0x3c, !PT ;  /* 0x0000000009097212 */ /* 0x000fe200078e3cff */
[----:B------:R-:W-:Y:S01]  /*54e0*/  USEL UR18, UR5, URZ, UP0 ;  /* 0x000000ff05127287 */ /* 0x000fe20008000000 */
[----:B------:R1:W-:Y:S03]  /*54f0*/  UTCBAR [UR6], URZ ;  /* 0x000000ff060073e9 */ /* 0x0003e600080000ff */
[----:B------:R-:W-:Y:S01]  /*5500*/  LOP3.LUT R11, R11, UR7, RZ, 0x3c, !PT ;  /* 0x000000070b0b7c12 */ /* 0x000fe2000f8e3cff */
[----:B------:R-:W-:Y:S07]  /*5510*/  @P1 BRA `(.L_x_110) ;  /* 0xfffffff800c81947 */ /* 0x000fee000383ffff */
[----:B------:R-:W2:Y:S01]  /*5520*/  S2UR UR8, SR_CgaCtaId ;  /* 0x00000000000879c3 */ /* 0x000ea20000008800 */
[----:B------:R-:W-:Y:S01]  /*5530*/  ELECT P0, URZ, PT ;  /* 0x0000000000ff782f */ /* 0x000fe20003800000 */
[----:B------:R-:W-:Y:S01]  /*5540*/  IMAD.MOV.U32 R0, RZ, RZ, 0x1 ;  /* 0x00000001ff007424 */ /* 0x000fe200078e00ff */
[----:B------:R-:W-:Y:S01]  /*5550*/  UIADD3 UR14, UPT, UPT, UR14, 0x350, URZ ;  /* 0x000003500e0e7890 */ /* 0x000fe2000fffe0ff */
[----:B------:R-:W-:Y:S01]  /*5560*/  SHF.L.U32 R2, R11, 0x1f, RZ ;  /* 0x0000001f0b027819 */ /* 0x000fe200000006ff */
[----:B------:R-:W-:-:S03]  /*5570*/  UMOV UR4, 0x40 ;  /* 0x0000004000047882 */ /* 0x000fc60000000000 */
[----:B------:R-:W-:Y:S01]  /*5580*/  UVIRTCOUNT.DEALLOC.SMPOOL 0x80 ;  /* 0x000000800000784c */ /* 0x000fe20000000000 */
[----:B--2---:R-:W-:Y:S02]  /*5590*/  ULEA UR8, UR8, UR4, 0x18 ;  /* 0x0000000408087291 */ /* 0x004fe4000f8ec0ff */
[----:B------:R-:W-:-:S07]  /*55a0*/  ULEA UR4, UR18, UR14, 0x3 ;  /* 0x0000000e12047291 */ /* 0x000fce000f8e18ff */
[----:B------:R2:W-:Y:S02]  /*55b0*/  @P0 STS.U8 [UR8+0x1c], R0 ;  /* 0x00001c00ff000988 */ /* 0x0005e40008000008 */
[----:B------:R-:W4:Y:S02]  /*55c0*/  SYNCS.PHASECHK.TRANS64.TRYWAIT P0, [UR4], R2 ;  /* 0x00000002ff0075a7 */ /* 0x000f240008001104 */
[----:B--2-4-:R-:W-:Y:S05]  /*55d0*/  @!P0 BRA `(.L_x_111) ;  /* 0x0000004c00348947 */ /* 0x014fea0003800000 */
.L_x_251:
[----:B------:R-:W-:-:S04]  /*55e0*/  UIADD3 UR4, UPT, UPT, UR18, 0x1, URZ ;  /* 0x0000000112047890 */ /* 0x000fc8000fffe0ff */
[----:B------:R-:W-:-:S04]  /*55f0*/  UISETP.NE.AND UP0, UPT, UR4, 0x4, UPT ;  /* 0x000000040400788c */ /* 0x000fc8000bf05270 */
[----:B-1----:R-:W-:Y:S02]  /*5600*/  USEL UR6, URZ, 0x1, UP0 ;  /* 0x00000001ff067887 */ /* 0x002fe40008000000 */
[----:B------:R-:W-:-:S04]  /*5610*/  USEL UR4, UR4, URZ, UP0 ;  /* 0x000000ff04047287 */ /* 0x000fc80008000000 */
[----:B------:R-:W-:Y:S01]  /*5620*/  ULEA UR5, UR4, UR14, 0x3 ;  /* 0x0000000e04057291 */ /* 0x000fe2000f8e18ff */
[----:B--2---:R-:W-:-:S04]  /*5630*/  LOP3.LUT R2, R11, UR6, RZ, 0x3c, !PT ;  /* 0x000000060b027c12 */ /* 0x004fc8000f8e3cff */
[----:B------:R-:W-:-:S04]  /*5640*/  SHF.L.U32 R3, R2, 0x1f, RZ ;  /* 0x0000001f02037819 */ /* 0x000fc800000006ff */
[----:B------:R-:W1:Y:S02]  /*5650*/  SYNCS.PHASECHK.TRANS64.TRYWAIT P0, [UR5], R3 ;  /* 0x00000003ff0075a7 */ /* 0x000e640008001105 */
[----:B-1----:R-:W-:Y:S05]  /*5660*/  @!P0 BRA `(.L_x_112) ;  /* 0x0000004c00288947 */ /* 0x002fea0003800000 */
.L_x_253:
        /* <DEDUP_REMOVED lines=9> */
.L_x_255:
[----:B------:R-:W-:-:S04]  /*5700*/  UIADD3 UR4, UPT, UPT, UR4, 0x1, URZ ;  /* 0x0000000104047890 */ /* 0x000fc8000fffe0ff */
[----:B------:R-:W-:-:S04]  /*5710*/  UISETP.NE.AND UP0, UPT, UR4, 0x4, UPT ;  /* 0x000000040400788c */ /* 0x000fc8000bf05270 */
[----:B------:R-:W-:Y:S02]  /*5720*/  USEL UR5, URZ, 0x1, UP0 ;  /* 0x00000001ff057887 */ /* 0x000fe40008000000 */
[----:B------:R-:W-:-:S04]  /*5730*/  USEL UR4, UR4, URZ, UP0 ;  /* 0x000000ff04047287 */ /* 0x000fc80008000000 */
[----:B------:R-:W-:Y:S01]  /*5740*/  ULEA UR4, UR4, UR14, 0x3 ;  /* 0x0000000e04047291 */ /* 0x000fe2000f8e18ff */
[----:B------:R-:W-:-:S04]  /*5750*/  LOP3.LUT R2, R2, UR5, RZ, 0x3c, !PT ;  /* 0x0000000502027c12 */ /* 0x000fc8000f8e3cff */
[----:B------:R-:W-:-:S04]  /*5760*/  SHF.L.U32 R2, R2, 0x1f, RZ ;  /* 0x0000001f02027819 */ /* 0x000fc800000006ff */
[----:B------:R-:W2:Y:S02]  /*5770*/  SYNCS.PHASECHK.TRANS64.TRYWAIT P0, [UR4], R2 ;  /* 0x00000002ff0075a7 */ /* 0x000ea40008001104 */
[----:B--2---:R-:W-:Y:S05]  /*5780*/  @!P0 BRA `(.L_x_114) ;  /* 0x0000004c00108947 */ /* 0x004fea0003800000 */
.L_x_257:
[----:B------:R-:W-:Y:S01]  /*5790*/  NOP ;  /* 0x0000000000007918 */ /* 0x000fe20000000000 */
[----:B-1----:R-:W1:Y:S01]  /*57a0*/  LDS R0, [UR8+0x14] ;  /* 0x00001408ff007984 */ /* 0x002e620008000800 */
[----:B------:R-:W-:Y:S01]  /*57b0*/  ULOP3.LUT UR4, UR24, 0xffff, URZ, 0xc0, !UPT ;  /* 0x0000ffff18047892 */ /* 0x000fe2000f8ec0ff */
[----:B------:R-:W-:Y:S01]  /*57c0*/  UMOV UR5, 0xffff ;  /* 0x0000ffff00057882 */ /* 0x000fe20000000000 */
[----:B------:R-:W-:Y:S02]  /*57d0*/  UMOV UR6, 0x1 ;  /* 0x0000000100067882 */ /* 0x000fe40000000000 */
[----:B------:R-:W-:-:S04]  /*57e0*/  USHF.R.U32.HI UR4, URZ, 0x5, UR4 ;  /* 0x00000005ff047899 */ /* 0x000fc80008011604 */
[----:B------:R-:W-:Y:S02]  /*57f0*/  USHF.L.U32 UR5, UR5, UR4, URZ ;  /* 0x0000000405057299 */ /* 0x000fe400080006ff */
[----:B------:R-:W-:-:S04]  /*5800*/  USHF.L.U32 UR4, UR6, UR4, URZ ;  /* 0x0000000406047299 */ /* 0x000fc800080006ff */
[----:B-1----:R-:W-:-:S04]  /*5810*/  LOP3.LUT R0, R0, UR5, RZ, 0xc0, !PT ;  /* 0x0000000500007c12 */ /* 0x002fc8000f8ec0ff */
[----:B------:R-:W-:-:S13]  /*5820*/  ISETP.NE.AND P0, PT, R0, UR5, PT ;  /* 0x0000000500007c0c */ /* 0x000fda000bf05270 */
[----:B------:R-:W-:Y:S05]  /*5830*/  @P0 BRA `(.L_x_115) ;  /* 0x0000000000580947 */ /* 0x000fea0003800000 */
[----:B------:R-:W1:Y:S02]  /*5840*/  LDS R0, [UR8+0x18] ;  /* 0x00001808ff007984 */ /* 0x000e640008000800 */
[----:B-1----:R-:W-:-:S04]  /*5850*/  LOP3.LUT R0, R0, UR4, RZ, 0xc0, !PT ;  /* 0x0000000400007c12 */ /* 0x002fc8000f8ec0ff */
[----:B------:R-:W-:-:S13]  /*5860*/  ISETP.NE.AND P0, PT, R0, UR4, PT ;  /* 0x0000000400007c0c */ /* 0x000fda000bf05270 */
[----:B------:R-:W-:Y:S05]  /*5870*/  @P0 BRA `(.L_x_116) ;  /* 0x00000000003c0947 */ /* 0x000fea0003800000 */
[----:B------:R-:W1:Y:S01]  /*5880*/  S2R R2, SR_LANEID ;  /* 0x0000000000027919 */ /* 0x000e620000000000 */
[----:B------:R-:W-:-:S06]  /*5890*/  ULOP3.LUT UR5, URZ, UR5, URZ, 0x33, !UPT ;  /* 0x00000005ff057292 */ /* 0x000fcc000f8e33ff */
[----:B------:R-:W-:-:S04]  /*58a0*/  IMAD.U32 R0, RZ, RZ, UR5 ;  /* 0x00000005ff007e24 */ /* 0x000fc8000f8e00ff */
[----:B------:R2:W4:Y:S02]  /*58b0*/  REDUX UR7, R0 ;  /* 0x00000000000773c4 */ /* 0x0005240000000000 */
[----:B------:R1:W-:Y:S01]  /*58c0*/  UTCATOMSWS.AND URZ, UR5 ;  /* 0x0000000500ff79e3 */ /* 0x0003e20008000000 */
[----:B--2---:R-:W-:Y:S01]  /*58d0*/  LOP3.LUT R0, RZ, UR4, RZ, 0x33, !PT ;  /* 0x00000004ff007c12 */ /* 0x004fe2000f8e33ff */
[----:B------:R-:W-:Y:S02]  /*58e0*/  VOTEU.ANY UR4, UPT, PT ;  /* 0x0000000000047886 */ /* 0x000fe400038e0100 */
[----:B------:R-:W-:Y:S02]  /*58f0*/  UFLO.U32 UR4, UR4 ;  /* 0x00000004000472bd */ /* 0x000fe400080e0000 */
[----:B------:R-:W2:Y:S04]  /*5900*/  REDUX UR6, R0 ;  /* 0x00000000000673c4 */ /* 0x000ea80000000000 */
[----:B-1----:R-:W-:-:S02]  /*5910*/  ISETP.EQ.U32.AND P0, PT, R2, UR4, PT ;  /* 0x0000000402007c0c */ /* 0x002fc4000bf02070 */
[----:B----4-:R-:W-:-:S11]  /*5920*/  MOV R2, UR7 ;  /* 0x0000000700027c02 */ /* 0x010fd60008000f00 */
[----:B------:R1:W-:Y:S01]  /*5930*/  @P0 ATOMS.AND RZ, [UR8+0x14], R2 ;  /* 0x00001402ffff098c */ /* 0x0003e2000a800008 */
[----:B--2---:R-:W-:-:S05]  /*5940*/  IMAD.U32 R0, RZ, RZ, UR6 ;  /* 0x00000006ff007e24 */ /* 0x004fca000f8e00ff */
[----:B------:R1:W-:Y:S01]  /*5950*/  @P0 ATOMS.AND RZ, [UR8+0x18], R0 ;  /* 0x00001800ffff098c */ /* 0x0003e2000a800008 */
[----:B------:R-:W-:Y:S05]  /*5960*/  BRA `(.L_x_117) ;  /* 0x0000000000147947 */ /* 0x000fea0003800000 */
.L_x_116:
[----:B------:R-:W-:Y:S02]  /*5970*/  MOV R2, 0x5990 ;  /* 0x0000599000027802 */ /* 0x000fe40000000f00 */
[----:B---3-5:R-:W-:Y:S05]  /*5980*/  CALL.REL.NOINC `($__internal_0_$__cuda_sm10x_tcgen05_guardrail_trap_col_being_dealloced_not_returned_by_alloc) ;  /* 0x0000004c00307944 */ /* 0x028fea0003c00000 */
[----:B------:R-:W-:Y:S05]  /*5990*/  BRA `(.L_x_117) ;  /* 0x0000000000087947 */ /* 0x000fea0003800000 */
.L_x_115:
[----:B------:R-:W-:Y:S02]  /*59a0*/  MOV R2, 0x59c0 ;  /* 0x000059c000027802 */ /* 0x000fe40000000f00 */
[----:B---3-5:R-:W-:Y:S05]  /*59b0*/  CALL.REL.NOINC `($__internal_2_$__cuda_sm10x_tcgen05_guardrail_trap_unallocated_columns_being_dealloced) ;  /* 0x0000004c003c7944 */ /* 0x028fea0003c00000 */
.L_x_117:
[----:B------:R-:W-:Y:S01]  /*59c0*/  NOP ;  /* 0x0000000000007918 */ /* 0x000fe20000000000 */
[----:B------:R-:W-:Y:S05]  /*59d0*/  EXIT ;  /* 0x000000000000794d */ /* 0x000fea0003800000 */
.L_x_99:
[----:B------:R-:W-:-:S09]  /*59e0*/  UISETP.NE.OR UP0, UPT, UR20, 0x3, !UP3 ;  /* 0x000000031400788c */ /* 0x000fd2000df05670 */
[----:B------:R-:W-:Y:S05]  /*59f0*/  BRA.U UP0, `(.L_x_118) ;  /* 0x0000000d00987547 */ /* 0x000fea000b800000 */
[----:B------:R-:W2:Y:S01]  /*5a00*/  LDCU.64 UR4, c[0x0][0x888] ;  /* 0x00011100ff0477ac */ /* 0x000ea20008000a00 */
[----:B------:R-:W3:Y:S01]  /*5a10*/  S2UR UR10, SR_CgaCtaId ;  /* 0x00000000000a79c3 */ /* 0x000ee20000008800 */
[----:B------:R-:W-:Y:S02]  /*5a20*/  HFMA2 R9, -RZ, RZ, 0, 0 ;  /* 0x00000000ff097431 */ /* 0x000fe400000001ff */
[----:B------:R-:W-:Y:S01]  /*5a30*/  IMAD.MOV.U32 R11, RZ, RZ, 0x1 ;  /* 0x00000001ff0b7424 */ /* 0x000fe200078e00ff */
[----:B------:R-:W4:Y:S01]  /*5a40*/  LDCU UR38, c[0x0][0x370] ;  /* 0x00006e00ff2677ac */ /* 0x000f220008000800 */
[----:B------:R-:W-:Y:S01]  /*5a50*/  IMAD.MOV.U32 R10, RZ, RZ, RZ ;  /* 0x000000ffff0a7224 */ /* 0x000fe200078e00ff */
[----:B------:R-:W-:Y:S01]  /*5a60*/  MOV R8, 0x1400 ;  /* 0x0000140000087802 */ /* 0x000fe20000000f00 */
[----:B------:R-:W4:Y:S01]  /*5a70*/  LDCU.128 UR52, c[0x0][0xb10] ;  /* 0x00016200ff3477ac */ /* 0x000f220008000c00 */
[----:B------:R-:W1:Y:S01]  /*5a80*/  LDC.64 R12, c[0x0][0x348] ;  /* 0x0000d200ff0c7b82 */ /* 0x000e620000000a00 */
[----:B------:R-:W3:Y:S01]  /*5a90*/  LDCU UR37, c[0x0][0x374] ;  /* 0x00006e80ff2577ac */ /* 0x000ee20008000800 */
[----:B------:R-:W3:Y:S01]  /*5aa0*/  LDCU.64 UR30, c[0x0][0x890] ;  /* 0x00011200ff1e77ac */ /* 0x000ee20008000a00 */
[----:B--2---:R-:W-:Y:S01]  /*5ab0*/  UISETP.NE.U32.AND UP0, UPT, UR4, URZ, UPT ;  /* 0x000000ff0400728c */ /* 0x004fe2000bf05070 */
[----:B------:R-:W2:Y:S01]  /*5ac0*/  LDCU UR15, c[0x0][0xb0c] ;  /* 0x00016180ff0f77ac */ /* 0x000ea20008000800 */
[----:B------:R-:W2:Y:S01]  /*5ad0*/  LDCU UR44, c[0x0][0xb20] ;  /* 0x00016400ff2c77ac */ /* 0x000ea20008000800 */
[----:B------:R-:W2:Y:S01]  /*5ae0*/  LDCU UR4, c[0x0][0xb30] ;  /* 0x00016600ff0477ac */ /* 0x000ea20008000800 */
[----:B------:R-:W-:Y:S01]  /*5af0*/  UMOV UR21, 0x400 ;  /* 0x0000040000157882 */ /* 0x000fe20000000000 */
[----:B----4-:R-:W-:-:S02]  /*5b00*/  UIMAD.WIDE.U32 UR6, UR38, UR52, URZ ;  /* 0x00000034260672a5 */ /* 0x010fc4000f8e00ff */
[----:B---3--:R-:W-:Y:S02]  /*5b10*/  UIMAD.WIDE.U32 UR8, UR37, UR55, URZ ;  /* 0x00000037250872a5 */ /* 0x008fe4000f8e00ff */
[----:B------:R-:W-:Y:S02]  /*5b20*/  ULEA UR21, UR10, UR21, 0x18 ;  /* 0x000000150a157291 */ /* 0x000fe4000f8ec0ff */
[----:B------:R-:W-:Y:S02]  /*5b30*/  UISETP.NE.U32.AND UP6, UPT, UR30, URZ, UPT ;  /* 0x000000ff1e00728c */ /* 0x000fe4000bfc5070 */
[----:B------:R-:W-:Y:S02]  /*5b40*/  UIADD3 UR39, UPT, UPT, UR21, 0x2f0, URZ ;  /* 0x000002f015277890 */ /* 0x000fe4000fffe0ff */
[----:B------:R-:W-:Y:S02]  /*5b50*/  UISETP.NE.AND.EX UP5, UPT, UR5, URZ, UPT, UP0 ;  /* 0x000000ff0500728c */ /* 0x000fe4000bfa5300 */
[----:B------:R-:W-:Y:S01]  /*5b60*/  UISETP.NE.AND UP0, UPT, UR41, 0x1, UPT ;  /* 0x000000012900788c */ /* 0x000fe2000bf05270 */
[----:B------:R-:W-:Y:S01]  /*5b70*/  UMOV UR6, UR7 ;  /* 0x0000000700067c82 */ /* 0x000fe20008000000 */
[----:B------:R-:W-:Y:S01]  /*5b80*/  UMOV UR40, UR9 ;  /* 0x0000000900287c82 */ /* 0x000fe20008000000 */
[----:B------:R-:W-:-:S02]  /*5b90*/  USEL UR43, URZ, 0x1, UP4 ;  /* 0x00000001ff2b7887 */ /* 0x000fc4000a000000 */
[----:B--2---:R-:W-:Y:S02]  /*5ba0*/  UISETP.NE.AND UP0, UPT, UR15, 0x1, UPT ;  /* 0x000000010f00788c */ /* 0x004fe4000bf05270 */
[----:B------:R-:W-:Y:S02]  /*5bb0*/  UPLOP3.LUT UP1, UPT, UPT, UPT, UPT, 0x40, 0x4 ;  /* 0x000000000004789c */ /* 0x000fe40003f2e870 */
[----:B------:R-:W-:Y:S01]  /*5bc0*/  UISETP.GE.AND UP3, UPT, UR41, 0x1, UPT ;  /* 0x000000012900788c */ /* 0x000fe2000bf66270 */
[----:B------:R-:W2:Y:S01]  /*5bd0*/  LDCU.64 UR22, c[0x0][0xb28] ;  /* 0x00016500ff1677ac */ /* 0x000ea20008000a00 */
[----:B------:R-:W-:Y:S02]  /*5be0*/  UISETP.NE.AND.EX UP6, UPT, UR31, URZ, UPT, UP6 ;  /* 0x000000ff1f00728c */ /* 0x000fe4000bfc5360 */
[----:B------:R-:W-:Y:S02]  /*5bf0*/  UPRMT UR39, UR10, 0x654, UR39 ;  /* 0x000006540a277896 */ /* 0x000fe40008000027 */
[----:B------:R-:W-:-:S02]  /*5c00*/  USHF.R.U32.HI UR42, URZ, UR53, UR6 ;  /* 0x00000035ff2a7299 */ /* 0x000fc40008011606 */
[----:B------:R-:W-:Y:S02]  /*5c10*/  USHF.R.U32.HI UR40, URZ, UR44, UR40 ;  /* 0x0000002cff287299 */ /* 0x000fe40008011628 */
[----:B------:R-:W-:Y:S02]  /*5c20*/  UISETP.NE.AND UP0, UPT, UR54, 0x1, UPT ;  /* 0x000000013600788c */ /* 0x000fe4000bf05270 */
[----:B-1----:R-:W-:-:S11]  /*5c30*/  UISETP.NE.AND UP4, UPT, UR4, 0x1, UPT ;  /* 0x000000010400788c */ /* 0x002fd6000bf85270 */
.L_x_126:
[C---:B------:R-:W-:Y:S02]  /*5c40*/  LEA R3, R10.reuse, UR21, 0x3 ;  /* 0x000000150a037c11 */ /* 0x040fe4000f8e18ff */
[----:B------:R-:W-:Y:S02]  /*5c50*/  SHF.L.U32 R0, R9, 0x1f, RZ ;  /* 0x0000001f09007819 */ /* 0x000fe400000006ff */
[----:B------:R-:W-:Y:S02]  /*5c60*/  LEA R4, R10, UR21, 0x4 ;  /* 0x000000150a047c11 */ /* 0x000fe4000f8e20ff */
[----:B-1----:R-:W1:Y:S02]  /*5c70*/  SYNCS.PHASECHK.TRANS64.TRYWAIT P0, [R3+URZ+0x310], R0 ;  /* 0x00031000030075a7 */ /* 0x002e6400080011ff */
[----:B-1----:R-:W-:Y:S05]  /*5c80*/  @!P0 BRA `(.L_x_119) ;  /* 0x0000004400e88947 */ /* 0x002fea0003800000 */
.L_x_258:
        /* <DEDUP_REMOVED lines=8> */
[----:B---3--:R-:W-:Y:S11]  /*5d10*/  LOP3.LUT P0, RZ, R6, 0x1, RZ, 0xc0, !PT ;  /* 0x0000000106ff7812 */ /* 0x008ff6000780c0ff */
[----:B------:R-:W-:Y:S02]  /*5d20*/  @!UPT UIADD3 URZ, UPT, UPT, URZ, URZ, URZ ;  /* 0x000000fffffff290 */ /* 0x000fe4000fffe0ff */
[----:B----4-:R-:W-:Y:S01]  /*5d30*/  VOTEU.ANY UP3, P0 ;  /* 0x0000000000ff7886 */ /* 0x010fe20000060100 */
[----:B------:R-:W-:Y:S11]  /*5d40*/  PLOP3.LUT P0, PT, PT, PT, UP3, 0x80, 0x8 ;  /* 0x000000000008781c */ /* 0x000ff60003f0f038 */
[----:B------:R-:W-:Y:S02]  /*5d50*/  @!UPT UIADD3 URZ, UPT, UPT, URZ, URZ, URZ ;  /* 0x000000fffffff290 */ /* 0x000fe4000fffe0ff */
[----:B-1----:R-:W-:Y:S02]  /*5d60*/  @P0 SHF.R.U32.HI R0, RZ, 0x10, R5 ;  /* 0x00000010ff000819 */ /* 0x002fe40000011605 */
[----:B------:R-:W-:Y:S02]  /*5d70*/  @P0 MOV R2, R4 ;  /* 0x0000000400020202 */ /* 0x000fe40000000f00 */
[----:B------:R-:W-:Y:S01]  /*5d80*/  @P0 R2UR UR4, R0 ;  /* 0x00000000000402ca */ /* 0x000fe200000e0000 */
[----:B------:R-:W-:Y:S01]  /*5d90*/  VIADD R0, R3, 0x320 ;  /* 0x0000032003007836 */ /* 0x000fe20000000000 */
[----:B------:R-:W-:Y:S02]  /*5da0*/  @P0 LOP3.LUT R4, R5, 0xffff, RZ, 0xc0, !PT ;  /* 0x0000ffff05040812 */ /* 0x000fe400078ec0ff */
[----:B------:R-:W-:Y:S02]  /*5db0*/  @P0 R2UR UR6, R2 ;  /* 0x00000000020602ca */ /* 0x000fe400000e0000 */
[----:B------:R-:W-:Y:S02]  /*5dc0*/  PRMT R0, RZ, 0x654, R0 ;  /* 0x00000654ff007816 */ /* 0x000fe40000000000 */
[----:B------:R-:W-:Y:S02]  /*5dd0*/  @P0 R2UR UR5, R4 ;  /* 0x00000000040502ca */ /* 0x000fe400000e0000 */
[----:B------:R1:W-:Y:S03]  /*5de0*/  SYNCS.ARRIVE.TRANS64.RED.A1T0 RZ, [R0+URZ], RZ ;  /* 0x000000ff00ff79a7 */ /* 0x0003e600081004ff */
[----:B------:R-:W-:Y:S04]  /*5df0*/  @UP3 UMOV UR29, UR4 ;  /* 0x00000004001d3c82 */ /* 0x000fe80008000000 */
[----:B------:R-:W-:Y:S04]  /*5e00*/  @UP3 UMOV UR14, UR6 ;  /* 0x00000006000e3c82 */ /* 0x000fe80008000000 */
[----:B------:R-:W-:Y:S01]  /*5e10*/  @UP3 UMOV UR13, UR5 ;  /* 0x00000005000d3c82 */ /* 0x000fe20008000000 */
[----:B------:R-:W-:Y:S05]  /*5e20*/  BRA.U !UP0, `(.L_x_120) ;  /* 0x0000000108c07547 */ /* 0x000fea000b800000 */
[----:B------:R-:W-:Y:S02]  /*5e30*/  UIMAD.WIDE.U32 UR8, UR13, UR55, URZ ;  /* 0x000000370d0872a5 */ /* 0x000fe4000f8e00ff */
[----:B------:R-:W-:Y:S02]  /*5e40*/  UP2UR UR12, UPR, URZ, 0x4 ;  /* 0x00000004ff0c7883 */ /* 0x000fe40008000000 */
[----:B------:R-:W-:Y:S02]  /*5e50*/  UISETP.NE.AND UP2, UPT, UR54, 0x1, UPT ;  /* 0x000000013600788c */ /* 0x000fe4000bf45270 */
[----:B------:R-:W-:Y:S02]  /*5e60*/  UIMAD.WIDE.U32 UR10, UR14, UR52, URZ ;  /* 0x000000340e0a72a5 */ /* 0x000fe4000f8e00ff */
[----:B------:R-:W-:Y:S02]  /*5e70*/  USEL UR4, UR37, UR40, !UP2 ;  /* 0x0000002825047287 */ /* 0x000fe4000d000000 */
[----:B------:R-:W-:Y:S02]  /*5e80*/  UISETP.NE.AND UP0, UPT, UR15, 0x1, UPT ;  /* 0x000000010f00788c */ /* 0x000fe4000bf05270 */
[----:B------:R-:W-:Y:S02]  /*5e90*/  UP2UR UR20, UPR, URZ, 0x2 ;  /* 0x00000002ff147883 */ /* 0x000fe40008000000 */
[----:B------:R-:W-:Y:S02]  /*5ea0*/  UISETP.NE.AND UP1, UPT, UR41, 0x1, UPT ;  /* 0x000000012900788c */ /* 0x000fe4000bf25270 */
[----:B--2---:R-:W-:Y:S02]  /*5eb0*/  UIMAD.WIDE.U32 UR16, UR4, UR22, URZ ;  /* 0x00000016041072a5 */ /* 0x004fe4000f8e00ff */
[----:B------:R-:W-:Y:S01]  /*5ec0*/  USEL UR7, UR38, UR42, !UP0 ;  /* 0x0000002a26077287 */ /* 0x000fe2000c000000 */
[----:B------:R-:W-:Y:S02]  /*5ed0*/  UMOV UR5, UR9 ;  /* 0x0000000900057c82 */ /* 0x000fe40008000000 */
[----:B------:R-:W-:Y:S02]  /*5ee0*/  USHF.R.U32.HI UR6, URZ, UR44, UR5 ;  /* 0x0000002cff067299 */ /* 0x000fe40008011605 */
[----:B------:R-:W-:Y:S02]  /*5ef0*/  UIMAD.WIDE.U32 UR18, UR7, UR22, URZ ;  /* 0x00000016071272a5 */ /* 0x000fe4000f8e00ff */
[----:B------:R-:W-:Y:S02]  /*5f00*/  USEL UR6, UR13, UR6, !UP2 ;  /* 0x000000060d067287 */ /* 0x000fe4000d000000 */
[----:B------:R-:W-:Y:S01]  /*5f10*/  UISETP.NE.AND UP2, UPT, UR12, URZ, UPT ;  /* 0x000000ff0c00728c */ /* 0x000fe2000bf45270 */
[----:B------:R-:W-:Y:S01]  /*5f20*/  UMOV UR5, UR11 ;  /* 0x0000000b00057c82 */ /* 0x000fe20008000000 */
[----:B------:R-:W-:Y:S02]  /*5f30*/  UIMAD.WIDE.U32 UR10, UR6, UR22, URZ ;  /* 0x00000016060a72a5 */ /* 0x000fe4000f8e00ff */
[----:B------:R-:W-:Y:S03]  /*5f40*/  USHF.R.U32.HI UR8, URZ, UR53, UR5 ;  /* 0x00000035ff087299 */ /* 0x000fe60008011605 */
[----:B------:R-:W-:Y:S02]  /*5f50*/  UMOV UR5, UR17 ;  /* 0x0000001100057c82 */ /* 0x000fe40008000000 */
[----:B------:R-:W-:Y:S03]  /*5f60*/  @UP1 USHF.R.U32.HI UR4, URZ, UR23, UR5 ;  /* 0x00000017ff041299 */ /* 0x000fe60008011605 */
[----:B------:R-:W-:Y:S01]  /*5f70*/  UMOV UR5, UR19 ;  /* 0x0000001300057c82 */ /* 0x000fe20008000000 */
[----:B------:R-:W-:Y:S02]  /*5f80*/  UIMAD UR4, UR41, UR4, URZ ;  /* 0x00000004290472a4 */ /* 0x000fe4000f8e02ff */
[----:B------:R-:W-:Y:S02]  /*5f90*/  @UP1 USHF.R.U32.HI UR7, URZ, UR23, UR5 ;  /* 0x00000017ff071299 */ /* 0x000fe40008011605 */
[----:B------:R-:W-:Y:S02]  /*5fa0*/  USEL UR5, UR14, UR8, !UP0 ;  /* 0x000000080e057287 */ /* 0x000fe4000c000000 */
[----:B------:R-:W-:Y:S02]  /*5fb0*/  UIMAD UR8, UR41, UR7, URZ ;  /* 0x00000007290872a4 */ /* 0x000fe4000f8e02ff */
[----:B------:R-:W-:Y:S03]  /*5fc0*/  UISETP.GE.AND UP0, UPT, UR6, UR4, UPT ;  /* 0x000000040600728c */ /* 0x000fe6000bf06270 */
[----:B------:R-:W-:Y:S01]  /*5fd0*/  UMOV UR4, UR11 ;  /* 0x0000000b00047c82 */ /* 0x000fe20008000000 */
[----:B------:R-:W-:Y:S02]  /*5fe0*/  UISETP.GE.OR UP0, UPT, UR5, UR8, UP0 ;  /* 0x000000080500728c */ /* 0x000fe40008706670 */
[----:B------:R-:W-:Y:S02]  /*5ff0*/  USHF.R.U32.HI UR4, URZ, UR23, UR4 ;  /* 0x00000017ff047299 */ /* 0x000fe40008011604 */
[----:B------:R-:W-:Y:S02]  /*6000*/  UIMAD.WIDE.U32 UR8, UR5, UR22, URZ ;  /* 0x00000016050872a5 */ /* 0x000fe4000f8e00ff */
[----:B------:R-:W-:Y:S04]  /*6010*/  USEL UR10, UR6, UR4, !UP1 ;  /* 0x00000004060a7287 */ /* 0x000fe8000c800000 */
[----:B------:R-:W-:Y:S01]  /*6020*/  UIADD3 UR11, UPT, UPT, -UR10, URZ, URZ ;  /* 0x000000ff0a0b7290 */ /* 0x000fe2000fffe1ff */
[----:B------:R-:W-:Y:S02]  /*6030*/  @!UP0 UMOV UR4, UR9 ;  /* 0x0000000900048c82 */ /* 0x000fe40008000000 */
[----:B------:R-:W-:Y:S02]  /*6040*/  @!UP0 USHF.R.U32.HI UR4, URZ, UR23, UR4 ;  /* 0x00000017ff048299 */ /* 0x000fe40008011604 */
[----:B------:R-:W-:Y:S02]  /*6050*/  UIMAD UR8, UR41, UR11, UR6 ;  /* 0x0000000b290872a4 */ /* 0x000fe4000f8e0206 */
[----:B------:R-:W-:Y:S02]  /*6060*/  @!UP0 USEL UR4, UR5, UR4, !UP1 ;  /* 0x0000000405048287 */ /* 0x000fe4000c800000 */
[----:B------:R-:W-:Y:S02]  /*6070*/  UISETP.NE.AND UP1, UPT, UR20, URZ, UPT ;  /* 0x000000ff1400728c */ /* 0x000fe4000bf25270 */
[----:B------:R-:W-:Y:S02]  /*6080*/  @!UP0 UIMAD UR7, UR7, UR8, UR4 ;  /* 0x00000008070782a4 */ /* 0x000fe4000f8e0204 */
[----:B------:R-:W-:Y:S02]  /*6090*/  @!UP0 UIADD3 UR9, UPT, UPT, UR10, -UR4, URZ ;  /* 0x800000040a098290 */ /* 0x000fe4000fffe0ff */
[----:B------:R-:W-:Y:S02]  /*60a0*/  UIADD3 UR8, UPT, UPT, -UR6, URZ, URZ ;  /* 0x000000ff06087290 */ /* 0x000fe4000fffe1ff */
[----:B------:R-:W-:Y:S02]  /*60b0*/  UIADD3 UR4, UPT, UPT, -UR5, URZ, URZ ;  /* 0x000000ff05047290 */ /* 0x000fe4000fffe1ff */
[----:B------:R-:W-:Y:S03]  /*60c0*/  @!UP0 UIMAD UR6, UR9, UR41, UR5 ;  /* 0x00000029090682a4 */ /* 0x000fe6000f8e0205 */
[----:B------:R-:W-:Y:S01]  /*60d0*/  @!UP0 UMOV UR5, UR7 ;  /* 0x0000000700058c82 */ /* 0x000fe20008000000 */
[----:B------:R-:W-:Y:S02]  /*60e0*/  UIMAD UR7, UR15, UR4, UR14 ;  /* 0x000000040f0772a4 */ /* 0x000fe4000f8e020e */
[----:B------:R-:W-:Y:S02]  /*60f0*/  UIMAD UR4, UR54, UR8, UR13 ;  /* 0x00000008360472a4 */ /* 0x000fe4000f8e020d */
[----:B------:R-:W-:Y:S02]  /*6100*/  UIMAD UR14, UR5, UR15, UR7 ;  /* 0x0000000f050e72a4 */ /* 0x000fe4000f8e0207 */
[----:B------:R-:W-:Y:S11]  /*6110*/  UIMAD UR13, UR6, UR54, UR4 ;  /* 0x00000036060d72a4 */ /* 0x000ff6000f8e0204 */
[----:B------:R-:W-:Y:S01]  /*6120*/  @!UPT UIADD3 URZ, UPT, UPT, URZ, URZ, URZ ;  /* 0x000000fffffff290 */ /* 0x000fe2000fffe0ff */
.L_x_120:
[----:B------:R-:W3:Y:S01]  /*6130*/  @!UP4 LDCU.128 UR8, c[0x0][0xb10] ;  /* 0x00016200ff08c7ac */ /* 0x000ee20008000c00 */
[----:B------:R-:W-:Y:S02]  /*6140*/  ISETP.NE.U32.AND P0, PT, RZ, UR30, PT ;  /* 0x0000001eff007c0c */ /* 0x000fe4000bf05070 */
[----:B------:R-:W-:Y:S02]  /*6150*/  SHF.L.U32 R2, R11, 0x1f, RZ ;  /* 0x0000001f0b027819 */ /* 0x000fe400000006ff */
[----:B------:R-:W-:Y:S01]  /*6160*/  ISETP.NE.AND.EX P0, PT, RZ, UR31, PT, P0 ;  /* 0x0000001fff007c0c */ /* 0x000fe2000bf05300 */
[----:B------:R-:W4:Y:S01]  /*6170*/  @!UP4 LDCU UR5, c[0x0][0xb0c] ;  /* 0x00016180ff05c7ac */ /* 0x000f220008000800 */
[----:B---3--:R-:W-:Y:S07]  /*6180*/  UIMAD.WIDE.U32 UR6, UR14, UR8, URZ ;  /* 0x000000080e0672a5 */ /* 0x008fee000f8e00ff */
[----:B------:R-:W-:Y:S01]  /*6190*/  @!UP4 UMOV UR4, UR7 ;  /* 0x000000070004cc82 */ /* 0x000fe20008000000 */
[----:B----4-:R-:W-:Y:S02]  /*61a0*/  @!UP4 UISETP.NE.AND UP0, UPT, UR5, 0x1, UPT ;  /* 0x000000010500c88c */ /* 0x010fe4000bf05270 */
[----:B------:R-:W-:Y:S02]  /*61b0*/  @!UP4 USHF.R.U32.HI UR4, URZ, UR9, UR4 ;  /* 0x00000009ff04c299 */ /* 0x000fe40008011604 */
[----:B------:R-:W-:Y:S02]  /*61c0*/  UIMAD.WIDE.U32 UR6, UR13, UR11, URZ ;  /* 0x0000000b0d0672a5 */ /* 0x000fe4000f8e00ff */
[----:B------:R-:W-:Y:S02]  /*61d0*/  @!UP4 USEL UR8, UR14, UR4, !UP0 ;  /* 0x000000040e08c287 */ /* 0x000fe4000c000000 */
[----:B------:R-:W-:Y:S03]  /*61e0*/  @!UP4 UISETP.NE.AND UP0, UPT, UR10, 0x1, UPT ;  /* 0x000000010a00c88c */ /* 0x000fe6000bf05270 */
[----:B------:R-:W-:Y:S02]  /*61f0*/  @!UP4 UMOV UR6, UR7 ;  /* 0x000000070006cc82 */ /* 0x000fe40008000000 */
[----:B------:R-:W3:Y:S02]  /*6200*/  @!UP4 LDCU UR4, c[0x0][0xb20] ;  /* 0x00016400ff04c7ac */ /* 0x000ee40008000800 */
[----:B---3--:R-:W-:Y:S04]  /*6210*/  @!UP4 USHF.R.U32.HI UR6, URZ, UR4, UR6 ;  /* 0x00000004ff06c299 */ /* 0x008fe80008011606 */
[----:B------:R-:W-:Y:S04]  /*6220*/  @!UP4 USEL UR6, UR13, UR6, !UP0 ;  /* 0x000000060d06c287 */ /* 0x000fe8000c000000 */
[----:B------:R-:W-:Y:S02]  /*6230*/  @!UP4 UIADD3 UR4, UPT, UPT, -UR8, UR6, URZ ;  /* 0x000000060804c290 */ /* 0x000fe4000fffe1ff */
[----:B------:R-:W-:Y:S02]  /*6240*/  @!UP4 UIADD3 UR6, UPT, UPT, UR8, -UR6, URZ ;  /* 0x800000060806c290 */ /* 0x000fe4000fffe0ff */
[----:B------:R-:W-:Y:S02]  /*6250*/  @!UP4 UIMAD UR14, UR4, UR5, UR14 ;  /* 0x00000005040ec2a4 */ /* 0x000fe4000f8e020e */
[----:B------:R-:W-:Y:S01]  /*6260*/  @!UP4 UIMAD UR13, UR6, UR10, UR13 ;  /* 0x0000000a060dc2a4 */ /* 0x000fe2000f8e020d */
[----:B------:R-:W-:Y:S11]  /*6270*/  BRA.U UP1, `(.L_x_121) ;  /* 0x0000000101107547 */ /* 0x000ff6000b800000 */
[----:B------:R-:W-:Y:S04]  /*6280*/  MOV R3, UR43 ;  /* 0x0000002b00037c02 */ /* 0x000fe80008000f00 */
[----:B------:R-:W-:Y:S04]  /*6290*/  SHF.L.U32 R3, R3, 0x1f, RZ ;  /* 0x0000001f03037819 */ /* 0x000fe800000006ff */
[----:B------:R-:W3:Y:S02]  /*62a0*/  SYNCS.PHASECHK.TRANS64.TRYWAIT P1, [UR21+0x308], R3 ;  /* 0x00030803ff0075a7 */ /* 0x000ee40008021115 */
[----:B---3--:R-:W-:Y:S05]  /*62b0*/  @!P1 BRA `(.L_x_122) ;  /* 0x0000004000709947 */ /* 0x008fea0003800000 */
.L_x_121:
[----:B------:R-:W-:Y:S05]  /*62c0*/  BRA.U !UP6, `(.L_x_123) ;  /* 0x000000010e387547 */ /* 0x000fea000b800000 */
[----:B------:R-:W-:Y:S01]  /*62d0*/  UPLOP3.LUT UP2, UPT, UPT, UPT, UP5, 0x80, 0x8 ;  /* 0x000000000008789c */ /* 0x000fe20003f4f050 */
[----:B------:R-:W-:Y:S01]  /*62e0*/  HFMA2 R86, -RZ, RZ, 0, 5.9604644775390625e-08 ;  /* 0x00000001ff567431 */ /* 0x000fe200000001ff */
[----:B------:R-:W1:Y:S04]  /*62f0*/  LDCU.64 UR8, c[0x0][0x358] ;  /* 0x00006b00ff0877ac */ /* 0x000e680008000a00 */
[----:B------:R-:W-:Y:S05]  /*6300*/  PLOP3.LUT P1, PT, PT, PT, UP2, 0x80, 0x8 ;  /* 0x000000000008781c */ /* 0x000fea0003f2f028 */
[----:B------:R-:W3:Y:S01]  /*6310*/  @UP2 LDCU.64 UR4, c[0x0][0x888] ;  /* 0x00011100ff0427ac */ /* 0x000ee20008000a00 */
[----:B------:R-:W-:Y:S04]  /*6320*/  @UP2 UIMAD UR6, UR36, UR30, URZ ;  /* 0x0000001e240622a4 */ /* 0x000fe8000f8e02ff */
[----:B---3--:R-:W-:Y:S06]  /*6330*/  @UP2 UIMAD.WIDE UR4, UR6, 0x4, UR4 ;  /* 0x00000004060428a5 */ /* 0x008fec000f8e0204 */
[----:B------:R-:W-:Y:S02]  /*6340*/  IMAD.U32 R4, RZ, RZ, UR4 ;  /* 0x00000004ff047e24 */ /* 0x000fe4000f8e00ff */
[----:B------:R-:W-:Y:S05]  /*6350*/  IMAD.U32 R5, RZ, RZ, UR5 ;  /* 0x00000005ff057e24 */ /* 0x000fea000f8e00ff */
[----:B-1----:R-:W3:Y:S02]  /*6360*/  @P1 LDG.E R0, desc[UR8][R4.64] ;  /* 0x0000000804001981 */ /* 0x002ee4000c1e1900 */
[----:B---3--:R-:W-:Y:S01]  /*6370*/  @P1 R2UR UR45, R0 ;  /* 0x00000000002d12ca */ /* 0x008fe200000e0000 */
[----:B------:R-:W-:Y:S05]  /*6380*/  IMAD.MOV.U32 R0, RZ, RZ, 0x1 ;  /* 0x00000001ff007424 */ /* 0x000fea00078e00ff */
[----:B------:R-:W-:Y:S08]  /*6390*/  @!P1 PRMT R86, R0, 0x7610, R86 ;  /* 0x0000761000569816 */ /* 0x000ff00000000056 */
[----:B------:R-:W3:Y:S02]  /*63a0*/  @!UP2 LDCU UR45, c[0x0][0x880] ;  /* 0x00011000ff2da7ac */ /* 0x000ee40008000800 */
.L_x_123:
[----:B---3--:R-:W-:Y:S01]  /*63b0*/  @!P0 FSETP.EQ.AND P2, PT, RZ, UR45, PT ;  /* 0x0000002dff008c0b */ /* 0x008fe2000bf42000 */
[----:B------:R-:W-:Y:S01]  /*63c0*/  @!UPT UIADD3 URZ, UPT, UPT, URZ, URZ, URZ ;  /* 0x000000fffffff290 */ /* 0x000fe2000fffe0ff */
[----:B------:R-:W-:Y:S11]  /*63d0*/  @!P0 BRA `(.L_x_124) ;  /* 0x0000000000148947 */ /* 0x000ff60003800000 */
[----:B------:R-:W-:Y:S02]  /*63e0*/  LOP3.LUT P0, RZ, R86, 0xff, RZ, 0xc0, !PT ;  /* 0x000000ff56ff7812 */ /* 0x000fe4000780c0ff */
[----:B------:R-:W-:Y:S04]  /*63f0*/  PLOP3.LUT P2, PT, PT, PT, UP2, 0x80, 0x8 ;  /* 0x000000000008781c */ /* 0x000fe80003f4f028 */
[----:B------:R-:W-:Y:S07]  /*6400*/  PLOP3.LUT P2, PT, P2, PT, PT, 0x8, 0x80 ;  /* 0x000000000080781c */ /* 0x000fee000174e170 */
[----:B------:R-:W-:Y:S11]  /*6410*/  @P0 FSETP.EQ.AND P2, PT, RZ, UR45, PT ;  /* 0x0000002dff000c0b */ /* 0x000ff6000bf42000 */
[----:B------:R-:W-:Y:S02]  /*6420*/  @!UPT UIADD3 URZ, UPT, UPT, URZ, URZ, URZ ;  /* 0x000000fffffff290 */ /* 0x000fe4000fffe0ff */
.L_x_124:
[----:B------:R-:W3:Y:S01]  /*6430*/  SYNCS.PHASECHK.TRANS64.TRYWAIT P0, [UR21+0x2f8], R2 ;  /* 0x0002f802ff0075a7 */ /* 0x000ee20008001115 */
[----:B------:R-:W-:Y:S02]  /*6440*/  ELECT P1, URZ, PT ;  /* 0x0000000000ff782f */ /* 0x000fe40003820000 */
[----:B------:R-:W-:Y:S01]  /*6450*/  IADD3 R10, PT, PT, R10, 0x1, RZ ;  /* 0x000000010a0a7810 */ /* 0x000fe20007ffe0ff */
[----:B---3--:R-:W-:Y:S10]  /*6460*/  @!P0 BRA `(.L_x_125) ;  /* 0x00000040001c8947 */ /* 0x008ff40003800000 */
.L_x_261:
[----:B------:R-:W-:Y:S01]  /*6470*/  PLOP3.LUT P1, PT, P2, P1, PT, 0xf2, 0x2f ;  /* 0x00000000002f781c */ /* 0x000fe20001723e72 */
[----:B------:R-:W-:Y:S01]  /*6480*/  UMOV UR6, 0x0 ;  /* 0x0000000000067882 */ /* 0x000fe20000000000 */
[----:B------:R-:W-:Y:S01]  /*6490*/  UMOV UR7, 0x10000000 ;  /* 0x1000000000077882 */ /* 0x000fe20000000000 */
[----:B------:R-:W-:Y:S01]  /*64a0*/  UMOV UR28, UR36 ;  /* 0x00000024001c7c82 */ /* 0x000fe20008000000 */
[----:B------:R-:W-:Y:S01]  /*64b0*/  UMOV UR12, UR36 ;  /* 0x00000024000c7c82 */ /* 0x000fe20008000000 */
[----:B------:R-:W-:Y:S01]  /*64c0*/  UMOV UR20, UR36 ;  /* 0x0000002400147c82 */ /* 0x000fe20008000000 */
[----:B------:R-:W-:Y:S02]  /*64d0*/  R2UR UR46, R88 ;  /* 0x00000000582e72ca */ /* 0x000fe400000e0000 */
[----:B------:R-:W-:Y:S05]  /*64e0*/  LOP3.LUT R11, R11, 0x1, RZ, 0x3c, !PT ;  /* 0x000000010b0b7812 */ /* 0x000fea00078e3cff */
[----:B-1----:R-:W-:Y:S01]  /*64f0*/  @!P1 IADD3 R2, P0, PT, R12, 0x580, RZ ;  /* 0x000005800c029810 */ /* 0x002fe20007f1e0ff */
[----:B------:R-:W-:Y:S01]  /*6500*/  VOTEU.ALL UP1, P1 ;  /* 0x0000000000ff7886 */ /* 0x000fe20000820000 */
[----:B------:R-:W-:Y:S02]  /*6510*/  VOTEU.ALL UP0, P1 ;  /* 0x0000000000ff7886 */ /* 0x000fe40000800000 */
[----:B------:R-:W-:Y:S01]  /*6520*/  @!P1 R2UR UR5, R2 ;  /* 0x00000000020592ca */ /* 0x000fe200000e0000 */
[----:B------:R-:W-:Y:S01]  /*6530*/  @!P1 IMAD.X R0, RZ, RZ, R13, P0 ;  /* 0x000000ffff009224 */ /* 0x000fe200000e060d */
[----:B------:R-:W-:Y:S01]  /*6540*/  ISETP.NE.AND P0, PT, R10, 0x2, PT ;  /* 0x000000020a00780c */ /* 0x000fe20003f05270 */
[----:B------:R-:W-:Y:S02]  /*6550*/  @!UP0 USHF.L.U32 UR35, UR48, 0x6, URZ ;  /* 0x0000000630238899 */ /* 0x000fe400080006ff */
[----:B------:R-:W-:Y:S01]  /*6560*/  @!UP0 UIMAD UR34, UR49, 0x50, URZ ;  /* 0x00000050312288a4 */ /* 0x000fe2000f8e02ff */
[----:B------:R-:W-:Y:S01]  /*6570*/  @!P1 R2UR UR4, R0 ;  /* 0x00000000000492ca */ /* 0x000fe200000e0000 */
[----:B------:R-:W-:Y:S01]  /*6580*/  @!UP0 UIADD3 UR32, UPT, UPT, UR21, 0x400, URZ ;  /* 0x0000040015208890 */ /* 0x000fe2000fffe0ff */
[----:B------:R-:W-:Y:S01]  /*6590*/  SEL R0, RZ, 0x1, P0 ;  /* 0x00000001ff007807 */ /* 0x000fe20000000000 */
[----:B------:R-:W-:Y:S01]  /*65a0*/  @!UP0 UIADD3 UR33, UPT, UPT, UR21, 0x2f0, URZ ;  /* 0x000002f015218890 */ /* 0x000fe2000fffe0ff */
[----:B------:R-:W-:Y:S01]  /*65b0*/  SEL R10, R10, RZ, P0 ;  /* 0x000000ff0a0a7207 */ /* 0x000fe20000000000 */
[----:B------:R-:W-:Y:S01]  /*65c0*/  @!UP0 UIADD3 UR24, UPT, UPT, UR21, 0x800, URZ ;  /* 0x0000080015188890 */ /* 0x000fe2000fffe0ff */
[----:B------:R-:W-:Y:S01]  /*65d0*/  LOP3.LUT R9, R9, R0, RZ, 0x3c, !PT ;  /* 0x0000000009097212 */ /* 0x000fe200078e3cff */
[----:B------:R-:W-:Y:S01]  /*65e0*/  IMAD.U32 R2, RZ, RZ, UR5 ;  /* 0x00000005ff027e24 */ /* 0x000fe2000f8e00ff */
[----:B------:R-:W-:Y:S02]  /*65f0*/  @!UP0 UIADD3 UR26, UPT, UPT, UR34, 0x10, URZ ;  /* 0x00000010221a8890 */ /* 0x000fe4000fffe0ff */
[----:B------:R-:W-:Y:S01]  /*6600*/  UMOV UR25, UR33 ;  /* 0x0000002100197c82 */ /* 0x000fe20008000000 */
[----:B------:R-:W-:Y:S01]  /*6610*/  UMOV UR27, UR35 ;  /* 0x00000023001b7c82 */ /* 0x000fe20008000000 */
[----:B------:R-:W-:Y:S01]  /*6620*/  @!UP0 UIADD3 UR8, UPT, UPT, UR21, 0xc00, URZ ;  /* 0x00000c0015088890 */ /* 0x000fe2000fffe0ff */
[----:B------:R-:W-:Y:S01]  /*6630*/  IMAD.U32 R3, RZ, RZ, UR4 ;  /* 0x00000004ff037e24 */ /* 0x000fe2000f8e00ff */
[----:B------:R-:W-:Y:S01]  /*6640*/  @!P1 R2UR UR4, R2 ;  /* 0x00000000020492ca */ /* 0x000fe200000e0000 */
[----:B------:R-:W-:Y:S01]  /*6650*/  @!UP0 UIADD3 UR10, UPT, UPT, UR34, 0x20, URZ ;  /* 0x00000020220a8890 */ /* 0x000fe2000fffe0ff */
[----:B------:R-:W-:Y:S02]  /*6660*/  UMOV UR9, UR33 ;  /* 0x0000002100097c82 */ /* 0x000fe40008000000 */
[----:B------:R-:W-:Y:S01]  /*6670*/  @!P1 R2UR UR5, R3 ;  /* 0x00000000030592ca */ /* 0x000fe200000e0000 */
[----:B------:R-:W-:Y:S01]  /*6680*/  UMOV UR11, UR35 ;  /* 0x00000023000b7c82 */ /* 0x000fe20008000000 */
[----:B------:R-:W-:Y:S02]  /*6690*/  @!UP0 UIADD3 UR16, UPT, UPT, UR21, 0x1000, URZ ;  /* 0x0000100015108890 */ /* 0x000fe4000fffe0ff */
[----:B------:R-:W-:Y:S01]  /*66a0*/  @!UP0 UIADD3 UR18, UPT, UPT, UR34, 0x30, URZ ;  /* 0x0000003022128890 */ /* 0x000fe2000fffe0ff */
[----:B------:R-:W-:Y:S01]  /*66b0*/  UMOV UR17, UR33 ;  /* 0x0000002100117c82 */ /* 0x000fe20008000000 */
[----:B------:R-:W-:Y:S01]  /*66c0*/  UMOV UR19, UR35 ;  /* 0x0000002300137c82 */ /* 0x000fe20008000000 */
[----:B------:R-:W-:Y:S02]  /*66d0*/  UIADD3 UR49, UPT, UPT, UR13, UR63, URZ ;  /* 0x0000003f0d317290 */ /* 0x000fe4000fffe0ff */
[----:B------:R-:W-:Y:S04]  /*66e0*/  UIADD3 UR48, UPT, UPT, UR14, UR46, URZ ;  /* 0x0000002e0e307290 */ /* 0x000fe8000fffe0ff */
[----:B------:R1:W-:Y:S01]  /*66f0*/  @!UP1 UTMALDG.3D [UR32], [UR4], desc[UR6] ;  /* 0x00000620040095b4 */ /* 0x0003e20008011000 */
[----:B------:R-:W-:Y:S05]  /*6700*/  VOTEU.ALL UP1, P1 ;  /* 0x0000000000ff7886 */ /* 0x000fea0000820000 */
[----:B------:R-:W-:Y:S01]  /*6710*/  @!UP1 UTMALDG.3D [UR24], [UR4], desc[UR6] ;  /* 0x00000618040095b4 */ /* 0x000fe20008011000 */
[----:B------:R-:W-:Y:S05]  /*6720*/  VOTEU.ALL UP1, P1 ;  /* 0x0000000000ff7886 */ /* 0x000fea0000820000 */
[----:B------:R3:W-:Y:S01]  /*6730*/  @!UP1 UTMALDG.3D [UR8], [UR4], desc[UR6] ;  /* 0x00000608040095b4 */ /* 0x0007e20008011000 */
[----:B------:R-:W-:Y:S01]  /*6740*/  UPLOP3.LUT UP1, UPT, UPT, UPT, UPT, 0x80, 0x8 ;  /* 0x000000000008789c */ /* 0x000fe20003f2f070 */
[----:B-1----:R-:W-:Y:S01]  /*6750*/  UMOV UR36, UR29 ;  /* 0x0000001d00247c82 */ /* 0x002fe20008000000 */
[----:B---3--:R-:W-:Y:S02]  /*6760*/  @!UP0 UIADD3 UR8, UPT, UPT, UR21, 0x1400, URZ ;  /* 0x0000140015088890 */ /* 0x008fe4000fffe0ff */
[----:B------:R-:W-:Y:S01]  /*6770*/  @!UP0 UIADD3 UR10, UPT, UPT, UR34, 0x40, URZ ;  /* 0x00000040220a8890 */ /* 0x000fe2000fffe0ff */
[----:B------:R-:W-:Y:S05]  /*6780*/  VOTEU.ALL UP0, P1 ;  /* 0x0000000000ff7886 */ /* 0x000fea0000800000 */
[----:B------:R1:W-:Y:S01]  /*6790*/  @!UP0 UTMALDG.3D [UR16], [UR4], desc[UR6] ;  /* 0x00000610040085b4 */ /* 0x0003e20008011000 */
[----:B------:R-:W-:Y:S05]  /*67a0*/  VOTEU.ALL UP0, P1 ;  /* 0x0000000000ff7886 */ /* 0x000fea0000800000 */
[----:B------:R1:W-:Y:S01]  /*67b0*/  @!UP0 UTMALDG.3D [UR8], [UR4], desc[UR6] ;  /* 0x00000608040085b4 */ /* 0x0003e20008011000 */
[----:B------:R1:W-:Y:S01]  /*67c0*/  @!P1 SYNCS.ARRIVE.TRANS64.RED.A0TR RZ, [UR21+0x2f0], R8 ;  /* 0x0002f008ffff99a7 */ /* 0x0003e20008300415 */
[----:B------:R-:W-:Y:S01]  /*67d0*/  SYNCS.ARRIVE.TRANS64.RED.A1T0 RZ, [UR39], RZ ;  /* 0x000000ffffff79a7 */ /* 0x000fe20008100427 */
[----:B------:R-:W-:Y:S05]  /*67e0*/  BRA.U UP3, `(.L_x_126) ;  /* 0xfffffff503147547 */ /* 0x000fea000b83ffff */
[----:B------:R-:W-:Y:S07]  /*67f0*/  MOV R0, UR21 ;  /* 0x0000001500007c02 */ /* 0x000fee0008000f00 */
.L_x_127:
[----:B---3--:R-:W-:-:S04]  /*6800*/  SHF.L.U32 R2, R11, 0x1f, RZ ;  /* 0x0000001f0b027819 */ /* 0x008fc800000006ff */
[----:B------:R3:W4:Y:S03]  /*6810*/  SYNCS.PHASECHK.TRANS64.TRYWAIT P0, [R0+URZ+0x2f8], R2 ;  /* 0x0002f802000075a7 */ /* 0x00072600080011ff */
[----:B----4-:R-:W-:Y:S05]  /*6820*/  @!P0 NANOSLEEP.SYNCS 0x989680 ;  /* 0x009896800000895d */ /* 0x010fea0003900000 */
[----:B------:R-:W4:Y:S02]  /*6830*/  @!P0 SYNCS.PHASECHK.TRANS64 P0, [R0+URZ+0x2f8], R2 ;  /* 0x0002f802000085a7 */ /* 0x000f2400080010ff */
[----:B-12-4-:R-:W-:Y:S05]  /*6840*/  @P0 EXIT ;  /* 0x000000000000094d */ /* 0x016fea0003800000 */
[----:B------:R-:W-:Y:S05]  /*6850*/  BRA `(.L_x_127) ;  /* 0xfffffffc00e87947 */ /* 0x000fea000383ffff */
.L_x_118:
[----:B------:R-:W-:-:S06]  /*6860*/  UISETP.GE.AND UP0, UPT, UR20, 0x4, UPT ;  /* 0x000000041400788c */ /* 0x000fcc000bf06270 */
[----:B------:R-:W-:-:S13]  /*6870*/  PLOP3.LUT P0, PT, PT, PT, UP0, 0x80, 0x8 ;  /* 0x000000000008781c */ /* 0x000fda0003f0f008 */
[----:B-1----:R-:W-:Y:S05]  /*6880*/  @!P0 EXIT ;  /* 0x000000000000894d */ /* 0x002fea0003800000 */
[----:B------:R-:W1:Y:S08]  /*6890*/  S2UR UR4, SR_CgaCtaId ;  /* 0x00000000000479c3 */ /* 0x000e700000008800 */
[----:B------:R-:W-:Y:S01]  /*68a0*/  BAR.SYNC.DEFER_BLOCKING 0x6, 0xa0 ;  /* 0x0182800000007b1d */ /* 0x000fe20000010000 */
[----:B------:R-:W-:Y:S01]  /*68b0*/  SHF.R.U32.HI R81, RZ, 0x4, R93 ;  /* 0x00000004ff517819 */ /* 0x000fe2000001165d */
[C---:B------:R-:W-:Y:S01]  /*68c0*/  IMAD.U32 R2, R93.reuse, 0x10000, RZ ;  /* 0x000100005d027824 */ /* 0x040fe200078e00ff */
[----:B------:R-:W-:Y:S01]  /*68d0*/  CS2R R90, SRZ ;  /* 0x00000000005a7805 */ /* 0x000fe2000001ff00 */
[----:B------:R-:W-:Y:S01]  /*68e0*/  IMAD.SHL.U32 R3, R93, 0x10, RZ ;  /* 0x000000105d037824 */ /* 0x000fe200078e00ff */
[----:B------:R-:W-:Y:S01]  /*68f0*/  LOP3.LUT R81, R81, 0x1, RZ, 0xc0, !PT ;  /* 0x0000000151517812 */ /* 0x000fe200078ec0ff */
[----:B------:R-:W-:-:S02]  /*6900*/  UMOV UR46, 0x400 ;  /* 0x00000400002e7882 */ /* 0x000fc40000000000 */
[----:B------:R-:W2:Y:S01]  /*6910*/  LDC.64 R84, c[0x0][0x8b0] ;  /* 0x00022c00ff547b82 */ /* 0x000ea20000000a00 */
[----:B------:R-:W-:Y:S01]  /*6920*/  LOP3.LUT R2, R2, 0x600000, RZ, 0xc0, !PT ;  /* 0x0060000002027812 */ /* 0x000fe200078ec0ff */
[----:B------:R-:W-:Y:S01]  /*6930*/  IMAD.MOV.U32 R92, RZ, RZ, RZ ;  /* 0x000000ffff5c7224 */ /* 0x000fe200078e00ff */
[----:B------:R-:W-:Y:S01]  /*6940*/  LOP3.LUT R3, R3, 0xf0, RZ, 0xc0, !PT ;  /* 0x000000f003037812 */ /* 0x000fe200078ec0ff */
[----:B------:R-:W-:Y:S01]  /*6950*/  IMAD.MOV.U32 R89, RZ, RZ, RZ ;  /* 0x000000ffff597224 */ /* 0x000fe200078e00ff */
[----:B------:R-:W-:Y:S01]  /*6960*/  LOP3.LUT R81, R81, 0x60, R93, 0xf8, !PT ;  /* 0x0000006051517812 */ /* 0x000fe200078ef85d */
[----:B------:R-:W3:Y:S01]  /*6970*/  LDCU UR58, c[0x0][0x370] ;  /* 0x00006e00ff3a77ac */ /* 0x000ee20008000800 */
[----:B------:R-:W-:Y:S01]  /*6980*/  LOP3.LUT R93, R93, 0x60, RZ, 0xc0, !PT ;  /* 0x000000605d5d7812 */ /* 0x000fe200078ec0ff */
[----:B------:R-:W4:Y:S02]  /*6990*/  LDC.64 R82, c[0x0][0x8a8] ;  /* 0x00022a00ff527b82 */ /* 0x000f240000000a00 */
[----:B------:R-:W-:Y:S01]  /*69a0*/  IMAD R81, R81, 0x8, R3 ;  /* 0x0000000851517824 */ /* 0x000fe200078e0203 */
[----:B------:R-:W2:Y:S01]  /*69b0*/  LDCU UR44, c[0x0][0xb0c] ;  /* 0x00016180ff2c77ac */ /* 0x000ea20008000800 */
[----:B------:R-:W2:Y:S01]  /*69c0*/  LDCU UR40, c[0x0][0xb30] ;  /* 0x00016600ff2877ac */ /* 0x000ea20008000800 */
[----:B-1----:R-:W-:Y:S01]  /*69d0*/  ULEA UR46, UR4, UR46, 0x18 ;  /* 0x0000002e042e7291 */ /* 0x002fe2000f8ec0ff */
[----:B------:R-:W1:Y:S01]  /*69e0*/  LDCU.64 UR56, c[0x0][0x888] ;  /* 0x00011100ff3877ac */ /* 0x000e620008000a00 */
[----:B------:R-:W1:Y:S07]  /*69f0*/  LDCU.64 UR42, c[0x0][0xb28] ;  /* 0x00016500ff2a77ac */ /* 0x000e6e0008000a00 */
[----:B------:R-:W3:Y:S01]  /*6a00*/  LDS R0, [UR46+0x3c0] ;  /* 0x0003c02eff007984 */ /* 0x000ee20008000800 */
[----:B------:R-:W1:Y:S01]  /*6a10*/  LDCU.64 UR60, c[0x0][0x890] ;  /* 0x00011200ff3c77ac */ /* 0x000e620008000a00 */
[----:B------:R-:W1:Y:S01]  /*6a20*/  LDCU.128 UR52, c[0x0][0xb10] ;  /* 0x00016200ff3477ac */ /* 0x000e620008000c00 */
[----:B------:R-:W1:Y:S01]  /*6a30*/  LDCU UR51, c[0x0][0x374] ;  /* 0x00006e80ff3377ac */ /* 0x000e620008000800 */
[----:B------:R-:W-:Y:S01]  /*6a40*/  UMOV UR39, URZ ;  /* 0x000000ff00277c82 */ /* 0x000fe20008000000 */
[----:B-1234-:R-:W-:-:S07]  /*6a50*/  IMAD.IADD R2, R0, 0x1, R2 ;  /* 0x0000000100027824 */ /* 0x01efce00078e0202 */
.L_x_144:
[----:B------:R-:W-:Y:S02]  /*6a60*/  LEA R8, R89, UR46, 0x3 ;  /* 0x0000002e59087c11 */ /* 0x000fe4000f8e18ff */
[----:B------:R-:W-:Y:S02]  /*6a70*/  SHF.L.U32 R0, R91, 0x1f, RZ ;  /* 0x0000001f5b007819 */ /* 0x000fe400000006ff */
[----:B-1----:R-:W-:Y:S02]  /*6a80*/  LEA R4, R89, UR46, 0x4 ;  /* 0x0000002e59047c11 */ /* 0x002fe4000f8e20ff */
[----:B------:R-:W1:Y:S02]  /*6a90*/  SYNCS.PHASECHK.TRANS64.TRYWAIT P0, [R8+URZ+0x310], R0 ;  /* 0x00031000080075a7 */ /* 0x000e6400080011ff */
[----:B-12---:R-:W-:Y:S05]  /*6aa0*/  @!P0 BRA `(.L_x_128) ;  /* 0x0000003800a48947 */ /* 0x006fea0003800000 */
.L_x_262:
[----:B------:R-:W2:Y:S01]  /*6ab0*/  LDS.128 R4, [R4+0x3a0] ;  /* 0x0003a00004047984 */ /* 0x000ea20000000c00 */
[----:B------:R-:W-:Y:S01]  /*6ac0*/  UISETP.GE.AND UP0, UPT, UR41, 0x1, UPT ;  /* 0x000000012900788c */ /* 0x000fe2000bf06270 */
[----:B------:R-:W-:Y:S01]  /*6ad0*/  @!PT LDS RZ, [RZ] ;  /* 0x00000000fffff984 */ /* 0x000fe20000000800 */
[----:B------:R-:W-:Y:S01]  /*6ae0*/  @!PT LDS RZ, [RZ] ;  /* 0x00000000fffff984 */ /* 0x000fe20000000800 */
[----:B------:R-:W-:Y:S01]  /*6af0*/  @!PT LDS RZ, [RZ] ;  /* 0x00000000fffff984 */ /* 0x000fe20000000800 */
[----:B------:R-:W-:Y:S01]  /*6b00*/  @!PT LDS RZ, [RZ] ;  /* 0x00000000fffff984 */ /* 0x000fe20000000800 */
[----:B------:R3:W-:Y:S06]  /*6b10*/  MEMBAR.ALL.CTA ;  /* 0x0000000000007992 */ /* 0x0007ec0000008000 */
[----:B---3--:R-:W3:Y:S01]  /*6b20*/  FENCE.VIEW.ASYNC.S ;  /* 0x00000000000073c6 */ /* 0x008ee20000000000 */
[----:B--2---:R-:W-:Y:S11]  /*6b30*/  LOP3.LUT P0, RZ, R6, 0x1, RZ, 0xc0, !PT ;  /* 0x0000000106ff7812 */ /* 0x004ff6000780c0ff */
[----:B------:R-:W-:Y:S02]  /*6b40*/  @!UPT UIADD3 URZ, UPT, UPT, URZ, URZ, URZ ;  /* 0x000000fffffff290 */ /* 0x000fe4000fffe0ff */
[----:B---3--:R-:W-:Y:S01]  /*6b50*/  VOTEU.ANY UP1, P0 ;  /* 0x0000000000ff7886 */ /* 0x008fe20000020100 */
[----:B------:R-:W-:Y:S01]  /*6b60*/  PLOP3.LUT P0, PT, PT, PT, UP1, 0x80, 0x8 ;  /* 0x000000000008781c */ /* 0x000fe20003f0f018 */
[----:B------:R-:W-:Y:S11]  /*6b70*/  UP2UR UR50, UPR, URZ, 0x2 ;  /* 0x00000002ff327883 */ /* 0x000ff60008000000 */
[----:B------:R-:W-:Y:S01]  /*6b80*/  @!UPT UIADD3 URZ, UPT, UPT, URZ, URZ, URZ ;  /* 0x000000fffffff290 */ /* 0x000fe2000fffe0ff */
        /* <DEDUP_REMOVED lines=13> */
[----:B------:R-:W2:Y:S01]  /*6c60*/  LDCU UR12, c[0x0][0xb20] ;  /* 0x00016400ff0c77ac */ /* 0x000ea20008000800 */
[----:B------:R-:W-:Y:S02]  /*6c70*/  UIMAD.WIDE.U32 UR4, UR51, UR55, URZ ;  /* 0x00000037330472a5 */ /* 0x000fe4000f8e00ff */
[----:B------:R-:W-:Y:S02]  /*6c80*/  UIMAD.WIDE.U32 UR6, UR58, UR52, URZ ;  /* 0x000000343a0672a5 */ /* 0x000fe4000f8e00ff */
[----:B------:R-:W-:Y:S02]  /*6c90*/  UISETP.NE.AND UP0, UPT, UR54, 0x1, UPT ;  /* 0x000000013600788c */ /* 0x000fe4000bf05270 */
[----:B------:R-:W-:Y:S02]  /*6ca0*/  UIMAD.WIDE.U32 UR8, UR37, UR55, URZ ;  /* 0x00000037250872a5 */ /* 0x000fe4000f8e00ff */
[----:B------:R-:W-:Y:S02]  /*6cb0*/  UISETP.NE.AND UP1, UPT, UR44, 0x1, UPT ;  /* 0x000000012c00788c */ /* 0x000fe4000bf25270 */
[----:B------:R-:W-:Y:S02]  /*6cc0*/  UIMAD.WIDE.U32 UR10, UR38, UR52, URZ ;  /* 0x00000034260a72a5 */ /* 0x000fe4000f8e00ff */
[----:B------:R-:W-:Y:S01]  /*6cd0*/  UISETP.NE.AND UP2, UPT, UR41, 0x1, UPT ;  /* 0x000000012900788c */ /* 0x000fe2000bf45270 */
[----:B------:R-:W-:Y:S02]  /*6ce0*/  UMOV UR4, UR5 ;  /* 0x0000000500047c82 */ /* 0x000fe40008000000 */
[----:B--2---:R-:W-:Y:S03]  /*6cf0*/  USHF.R.U32.HI UR5, URZ, UR12, UR4 ;  /* 0x0000000cff057299 */ /* 0x004fe60008011604 */
[----:B------:R-:W-:Y:S02]  /*6d00*/  UMOV UR4, UR7 ;  /* 0x0000000700047c82 */ /* 0x000fe40008000000 */
[----:B------:R-:W-:Y:S02]  /*6d10*/  USHF.R.U32.HI UR7, URZ, UR53, UR4 ;  /* 0x00000035ff077299 */ /* 0x000fe40008011604 */
[----:B------:R-:W-:Y:S02]  /*6d20*/  USEL UR4, UR51, UR5, !UP0 ;  /* 0x0000000533047287 */ /* 0x000fe4000c000000 */
[----:B------:R-:W-:Y:S01]  /*6d30*/  USEL UR7, UR58, UR7, !UP1 ;  /* 0x000000073a077287 */ /* 0x000fe2000c800000 */
[----:B------:R-:W-:Y:S01]  /*6d40*/  UMOV UR5, UR9 ;  /* 0x0000000900057c82 */ /* 0x000fe20008000000 */
[----:B------:R-:W-:Y:S02]  /*6d50*/  UIMAD.WIDE.U32 UR8, UR4, UR42, URZ ;  /* 0x0000002a040872a5 */ /* 0x000fe4000f8e00ff */
[----:B------:R-:W-:Y:S03]  /*6d60*/  USHF.R.U32.HI UR6, URZ, UR12, UR5 ;  /* 0x0000000cff067299 */ /* 0x000fe60008011605 */
[----:B------:R-:W-:Y:S01]  /*6d70*/  UMOV UR5, UR11 ;  /* 0x0000000b00057c82 */ /* 0x000fe20008000000 */
[----:B------:R-:W-:Y:S02]  /*6d80*/  UIMAD.WIDE.U32 UR10, UR7, UR42, URZ ;  /* 0x0000002a070a72a5 */ /* 0x000fe4000f8e00ff */
[----:B------:R-:W-:Y:S02]  /*6d90*/  USEL UR6, UR37, UR6, !UP0 ;  /* 0x0000000625067287 */ /* 0x000fe4000c000000 */
[----:B------:R-:W-:Y:S01]  /*6da0*/  USHF.R.U32.HI UR5, URZ, UR53, UR5 ;  /* 0x00000035ff057299 */ /* 0x000fe20008011605 */
[----:B------:R-:W-:Y:S02]  /*6db0*/  UMOV UR8, UR9 ;  /* 0x0000000900087c82 */ /* 0x000fe40008000000 */
[----:B------:R-:W-:Y:S01]  /*6dc0*/  UMOV UR10, UR11 ;  /* 0x0000000b000a7c82 */ /* 0x000fe20008000000 */
[----:B------:R-:W-:Y:S02]  /*6dd0*/  @UP2 USHF.R.U32.HI UR4, URZ, UR43, UR8 ;  /* 0x0000002bff042299 */ /* 0x000fe40008011608 */
[----:B------:R-:W-:Y:S02]  /*6de0*/  @UP2 USHF.R.U32.HI UR7, URZ, UR43, UR10 ;  /* 0x0000002bff072299 */ /* 0x000fe4000801160a */
[----:B------:R-:W-:Y:S02]  /*6df0*/  UIMAD UR4, UR41, UR4, URZ ;  /* 0x00000004290472a4 */ /* 0x000fe4000f8e02ff */
[----:B------:R-:W-:Y:S02]  /*6e00*/  UIMAD.WIDE.U32 UR10, UR6, UR42, URZ ;  /* 0x0000002a060a72a5 */ /* 0x000fe4000f8e00ff */
[----:B------:R-:W-:Y:S02]  /*6e10*/  USEL UR5, UR38, UR5, !UP1 ;  /* 0x0000000526057287 */ /* 0x000fe4000c800000 */
[----:B------:R-:W-:Y:S02]  /*6e20*/  UIMAD UR8, UR41, UR7, URZ ;  /* 0x00000007290872a4 */ /* 0x000fe4000f8e02ff */
[----:B------:R-:W-:Y:S03]  /*6e30*/  UISETP.GE.AND UP0, UPT, UR6, UR4, UPT ;  /* 0x000000040600728c */ /* 0x000fe6000bf06270 */
[----:B------:R-:W-:Y:S01]  /*6e40*/  UMOV UR4, UR11 ;  /* 0x0000000b00047c82 */ /* 0x000fe20008000000 */
[----:B------:R-:W-:Y:S02]  /*6e50*/  UISETP.GE.OR UP0, UPT, UR5, UR8, UP0 ;  /* 0x000000080500728c */ /* 0x000fe40008706670 */
[----:B------:R-:W-:Y:S02]  /*6e60*/  USHF.R.U32.HI UR4, URZ, UR43, UR4 ;  /* 0x0000002bff047299 */ /* 0x000fe40008011604 */
[----:B------:R-:W-:Y:S02]  /*6e70*/  UIMAD.WIDE.U32 UR8, UR5, UR42, URZ ;  /* 0x0000002a050872a5 */ /* 0x000fe4000f8e00ff */
[----:B------:R-:W-:Y:S02]  /*6e80*/  USEL UR11, UR6, UR4, !UP2 ;  /* 0x00000004060b7287 */ /* 0x000fe4000d000000 */
[----:B------:R-:W-:Y:S02]  /*6e90*/  UIADD3 UR8, UPT, UPT, -UR5, URZ, URZ ;  /* 0x000000ff05087290 */ /* 0x000fe4000fffe1ff */
[----:B------:R-:W-:Y:S01]  /*6ea0*/  UIADD3 UR10, UPT, UPT, -UR11, URZ, URZ ;  /* 0x000000ff0b0a7290 */ /* 0x000fe2000fffe1ff */
[----:B------:R-:W-:Y:S01]  /*6eb0*/  @!UP0 UMOV UR4, UR9 ;  /* 0x0000000900048c82 */ /* 0x000fe20008000000 */
[----:B------:R-:W-:Y:S02]  /*6ec0*/  UIADD3 UR9, UPT, UPT, -UR6, URZ, URZ ;  /* 0x000000ff06097290 */ /* 0x000fe4000fffe1ff */
[----:B------:R-:W-:Y:S02]  /*6ed0*/  @!UP0 USHF.R.U32.HI UR4, URZ, UR43, UR4 ;  /* 0x0000002bff048299 */ /* 0x000fe40008011604 */
[----:B------:R-:W-:Y:S02]  /*6ee0*/  UIMAD UR10, UR41, UR10, UR6 ;  /* 0x0000000a290a72a4 */ /* 0x000fe4000f8e0206 */
[----:B------:R-:W-:Y:S04]  /*6ef0*/  @!UP0 USEL UR4, UR5, UR4, !UP2 ;  /* 0x0000000405048287 */ /* 0x000fe8000d000000 */
[----:B------:R-:W-:Y:S02]  /*6f00*/  @!UP0 UIMAD UR10, UR7, UR10, UR4 ;  /* 0x0000000a070a82a4 */ /* 0x000fe4000f8e0204 */
[----:B------:R-:W-:Y:S02]  /*6f10*/  @!UP0 UIADD3 UR11, UPT, UPT, UR11, -UR4, URZ ;  /* 0x800000040b0b8290 */ /* 0x000fe4000fffe0ff */
[----:B------:R-:W-:Y:S02]  /*6f20*/  UIMAD UR7, UR44, UR8, UR38 ;  /* 0x000000082c0772a4 */ /* 0x000fe4000f8e0226 */
[----:B------:R-:W-:Y:S02]  /*6f30*/  @!UP0 UIMAD UR6, UR11, UR41, UR5 ;  /* 0x000000290b0682a4 */ /* 0x000fe4000f8e0205 */
[----:B------:R-:W-:Y:S01]  /*6f40*/  UIMAD UR4, UR54, UR9, UR37 ;  /* 0x00000009360472a4 */ /* 0x000fe2000f8e0225 */
[----:B------:R-:W-:Y:S02]  /*6f50*/  @!UP0 UMOV UR5, UR10 ;  /* 0x0000000a00058c82 */ /* 0x000fe40008000000 */
[----:B------:R-:W-:Y:S02]  /*6f60*/  UIMAD UR38, UR5, UR44, UR7 ;  /* 0x0000002c052672a4 */ /* 0x000fe4000f8e0207 */
[----:B------:R-:W-:Y:S11]  /*6f70*/  UIMAD UR37, UR6, UR54, UR4 ;  /* 0x00000036062572a4 */ /* 0x000ff6000f8e0204 */
[----:B------:R-:W-:Y:S01]  /*6f80*/  @!UPT UIADD3 URZ, UPT, UPT, URZ, URZ, URZ ;  /* 0x000000fffffff290 */ /* 0x000fe2000fffe0ff */
.L_x_129:
[----:B------:R-:W-:Y:S01]  /*6f90*/  UISETP.NE.AND UP0, UPT, UR40, 0x1, UPT ;  /* 0x000000012800788c */ /* 0x000fe2000bf05270 */
[----:B------:R-:W-:Y:S01]  /*6fa0*/  ISETP.NE.U32.AND P1, PT, R84, RZ, PT ;  /* 0x000000ff5400720c */ /* 0x000fe20003f25070 */
[----:B------:R-:W-:Y:S02]  /*6fb0*/  UISETP.NE.U32.AND UP3, UPT, UR60, URZ, UPT ;  /* 0x000000ff3c00728c */ /* 0x000fe4000bf65070 */
[----:B------:R-:W-:Y:S01]  /*6fc0*/  UISETP.NE.AND UP4, UPT, UR62, URZ, UPT ;  /* 0x000000ff3e00728c */ /* 0x000fe2000bf85270 */
[----:B------:R-:W-:Y:S01]  /*6fd0*/  ISETP.NE.AND.EX P1, PT, R85, RZ, PT, P1 ;  /* 0x000000ff5500720c */ /* 0x000fe20003f25310 */
[----:B------:R-:W-:Y:S04]  /*6fe0*/  UISETP.NE.AND.EX UP3, UPT, UR61, URZ, UPT, UP3 ;  /* 0x000000ff3d00728c */ /* 0x000fe8000bf65330 */
[----:B------:R-:W-:Y:S01]  /*6ff0*/  PLOP3.LUT P2, PT, PT, PT, UP4, 0x80, 0x8 ;  /* 0x000000000008781c */ /* 0x000fe20003f4f048 */
[----:B------:R-:W2:Y:S01]  /*7000*/  @!UP0 LDCU.128 UR12, c[0x0][0xb10] ;  /* 0x00016200ff0c87ac */ /* 0x000ea20008000c00 */
[----:B------:R-:W3:Y:S01]  /*7010*/  @!UP0 LDCU UR5, c[0x0][0xb0c] ;  /* 0x00016180ff0587ac */ /* 0x000ee20008000800 */
[----:B------:R-:W4:Y:S01]  /*7020*/  @!UP0 LDCU UR10, c[0x0][0xb20] ;  /* 0x00016400ff0a87ac */ /* 0x000f220008000800 */
[----:B--2---:R-:W-:Y:S02]  /*7030*/  UIMAD.WIDE.U32 UR8, UR38, UR12, URZ ;  /* 0x0000000c260872a5 */ /* 0x004fe4000f8e00ff */
[----:B------:R-:W-:Y:S02]  /*7040*/  UIMAD.WIDE.U32 UR6, UR37, UR15, URZ ;  /* 0x0000000f250672a5 */ /* 0x000fe4000f8e00ff */
[----:B------:R-:W-:Y:S03]  /*7050*/  @!UP0 UISETP.NE.AND UP1, UPT, UR14, 0x1, UPT ;  /* 0x000000010e00888c */ /* 0x000fe6000bf25270 */
[----:B------:R-:W-:Y:S01]  /*7060*/  @!UP0 UMOV UR4, UR9 ;  /* 0x0000000900048c82 */ /* 0x000fe20008000000 */
[----:B---3--:R-:W-:Y:S02]  /*7070*/  @!UP0 UISETP.NE.AND UP2, UPT, UR5, 0x1, UPT ;  /* 0x000000010500888c */ /* 0x008fe4000bf45270 */
[----:B------:R-:W-:Y:S01]  /*7080*/  @!UP0 USHF.R.U32.HI UR4, URZ, UR13, UR4 ;  /* 0x0000000dff048299 */ /* 0x000fe20008011604 */
[----:B------:R-:W-:Y:S02]  /*7090*/  @!UP0 UMOV UR6, UR7 ;  /* 0x0000000700068c82 */ /* 0x000fe40008000000 */
[----:B----4-:R-:W-:Y:S02]  /*70a0*/  @!UP0 USHF.R.U32.HI UR6, URZ, UR10, UR6 ;  /* 0x0000000aff068299 */ /* 0x010fe40008011606 */
[----:B------:R-:W-:Y:S02]  /*70b0*/  @!UP0 USEL UR7, UR38, UR4, !UP2 ;  /* 0x0000000426078287 */ /* 0x000fe4000d000000 */
[----:B------:R-:W-:Y:S04]  /*70c0*/  @!UP0 USEL UR6, UR37, UR6, !UP1 ;  /* 0x0000000625068287 */ /* 0x000fe8000c800000 */
[----:B------:R-:W-:Y:S02]  /*70d0*/  @!UP0 UIADD3 UR4, UPT, UPT, -UR7, UR6, URZ ;  /* 0x0000000607048290 */ /* 0x000fe4000fffe1ff */
[----:B------:R-:W-:Y:S02]  /*70e0*/  @!UP0 UIADD3 UR6, UPT, UPT, UR7, -UR6, URZ ;  /* 0x8000000607068290 */ /* 0x000fe4000fffe0ff */
[----:B------:R-:W-:Y:S02]  /*70f0*/  @!UP0 UIMAD UR38, UR4, UR5, UR38 ;  /* 0x00000005042682a4 */ /* 0x000fe4000f8e0226 */
[----:B------:R-:W-:Y:S01]  /*7100*/  @!UP0 UIMAD UR37, UR6, UR14, UR37 ;  /* 0x0000000e062582a4 */ /* 0x000fe2000f8e0225 */
[----:B------:R-:W-:Y:S11]  /*7110*/  BRA.U !UP3, `(.L_x_130) ;  /* 0x000000010b407547 */ /* 0x000ff6000b800000 */
[----:B------:R-:W-:Y:S01]  /*7120*/  UISETP.NE.U32.AND UP0, UPT, UR56, URZ, UPT ;  /* 0x000000ff3800728c */ /* 0x000fe2000bf05070 */
[----:B------:R-:W-:Y:S01]  /*7130*/  HFMA2 R86, -RZ, RZ, 0, 5.9604644775390625e-08 ;  /* 0x00000001ff567431 */ /* 0x000fe200000001ff */
[----:B------:R-:W2:Y:S01]  /*7140*/  LDCU.64 UR8, c[0x0][0x358] ;  /* 0x00006b00ff0877ac */ /* 0x000ea20008000a00 */
[----:B-1----:R-:W-:Y:S01]  /*7150*/  IMAD.MOV.U32 R0, RZ, RZ, 0x1 ;  /* 0x00000001ff007424 */ /* 0x002fe200078e00ff */
[----:B------:R-:W-:Y:S06]  /*7160*/  UISETP.NE.AND.EX UP0, UPT, UR57, URZ, UPT, UP0 ;  /* 0x000000ff3900728c */ /* 0x000fec000bf05300 */
[----:B------:R-:W-:Y:S05]  /*7170*/  PLOP3.LUT P0, PT, PT, PT, UP0, 0x80, 0x8 ;  /* 0x000000000008781c */ /* 0x000fea0003f0f008 */
[----:B------:R-:W1:Y:S01]  /*7180*/  @UP0 LDCU.64 UR4, c[0x0][0x888] ;  /* 0x00011100ff0407ac */ /* 0x000e620008000a00 */
[----:B------:R-:W-:Y:S07]  /*7190*/  @UP0 UIMAD UR6, UR36, UR60, URZ ;  /* 0x0000003c240602a4 */ /* 0x000fee000f8e02ff */
[----:B------:R-:W-:Y:S01]  /*71a0*/  @!P0 PRMT R86, R0, 0x7610, R86 ;  /* 0x0000761000568816 */ /* 0x000fe20000000056 */
[----:B-1----:R-:W-:Y:S06]  /*71b0*/  @UP0 UIMAD.WIDE UR4, UR6, 0x4, UR4 ;  /* 0x00000004060408a5 */ /* 0x002fec000f8e0204 */
[----:B------:R-:W-:Y:S02]  /*71c0*/  IMAD.U32 R4, RZ, RZ, UR4 ;  /* 0x00000004ff047e24 */ /* 0x000fe4000f8e00ff */
[----:B------:R-:W-:Y:S05]  /*71d0*/  IMAD.U32 R5, RZ, RZ, UR5 ;  /* 0x00000005ff057e24 */ /* 0x000fea000f8e00ff */
[----:B--2---:R-:W2:Y:S02]  /*71e0*/  @P0 LDG.E R4, desc[UR8][R4.64] ;  /* 0x0000000804040981 */ /* 0x004ea4000c1e1900 */
[----:B--2---:R-:W-:Y:S11]  /*71f0*/  @P0 R2UR UR45, R4 ;  /* 0x00000000042d02ca */ /* 0x004ff600000e0000 */
[----:B------:R-:W-:Y:S03]  /*7200*/  @!UPT UIADD3 URZ, UPT, UPT, URZ, URZ, URZ ;  /* 0x000000fffffff290 */ /* 0x000fe6000fffe0ff */
[----:B------:R-:W2:Y:S02]  /*7210*/  @!UP0 LDCU UR45, c[0x0][0x880] ;  /* 0x00011000ff2d87ac */ /* 0x000ea40008000800 */
.L_x_130:
[----:B------:R-:W-:Y:S05]  /*7220*/  @!P1 BRA `(.L_x_131) ;  /* 0x0000000000249947 */ /* 0x000fea0003800000 */
[----:B------:R-:W-:Y:S01]  /*7230*/  ISETP.NE.U32.AND P0, PT, R82, RZ, PT ;  /* 0x000000ff5200720c */ /* 0x000fe20003f05070 */
[----:B------:R-:W3:Y:S03]  /*7240*/  LDCU.64 UR4, c[0x0][0x358] ;  /* 0x00006b00ff0477ac */ /* 0x000ee60008000a00 */
[----:B------:R-:W-:Y:S11]  /*7250*/  ISETP.NE.AND.EX P0, PT, R83, RZ, PT, P0 ;  /* 0x000000ff5300720c */ /* 0x000ff60003f05300 */
[----:B------:R-:W-:Y:S02]  /*7260*/  @!UPT UIADD3 URZ, UPT, UPT, URZ, URZ, URZ ;  /* 0x000000fffffff290 */ /* 0x000fe4000fffe0ff */
[----:B------:R-:W4:Y:S01]  /*7270*/  @P0 LDC.64 R4, c[0x0][0x8a8] ;  /* 0x00022a00ff040b82 */ /* 0x000f220000000a00 */
[----:B-1----:R-:W-:Y:S04]  /*7280*/  @P0 IMAD R0, R84, UR36, RZ ;  /* 0x0000002454000c24 */ /* 0x002fe8000f8e02ff */
[----:B----4-:R-:W-:Y:S05]  /*7290*/  @P0 IMAD.WIDE R4, R0, 0x4, R4 ;  /* 0x0000000400040825 */ /* 0x010fea00078e0204 */
[----:B---3-5:R3:W5:Y:S02]  /*72a0*/  @P0 LDG.E R16, desc[UR4][R4.64] ;  /* 0x0000000404100981 */ /* 0x028764000c1e1900 */
[----:B---3--:R-:W4:Y:S02]  /*72b0*/  @!P0 LDC R16, c[0x0][0x8a0] ;  /* 0x00022800ff108b82 */ /* 0x008f240000000800 */
.L_x_131:
[----:B------:R-:W-:Y:S01]  /*72c0*/  UISETP.NE.AND UP4, UPT, UR62, URZ, UPT ;  /* 0x000000ff3e00728c */ /* 0x000fe2000bf85270 */
[----:B--2---:R-:W-:Y:S01]  /*72d0*/  @P2 FSETP.NEU.AND P1, PT, RZ, UR45, PT ;  /* 0x0000002dff002c0b */ /* 0x004fe2000bf2d000 */
[----:B------:R-:W-:Y:S01]  /*72e0*/  UPLOP3.LUT UP2, UPT, UPT, UPT, UPT, 0x40, 0x4 ;  /* 0x000000000004789c */ /* 0x000fe20003f4e870 */
[----:B------:R-:W-:Y:S01]  /*72f0*/  @P2 LOP3.LUT P0, RZ, R86, 0xff, RZ, 0xc0, !PT ;  /* 0x000000ff56ff2812 */ /* 0x000fe2000780c0ff */
[----:B------:R-:W-:Y:S01]  /*7300*/  ULEA UR47, UR39, UR46, 0x3 ;  /* 0x0000002e272f7291 */ /* 0x000fe2000f8e18ff */
[----:B------:R-:W-:Y:S01]  /*7310*/  SHF.L.U32 R3, R92, 0x1f, RZ ;  /* 0x0000001f5c037819 */ /* 0x000fe200000006ff */
[----:B------:R-:W-:Y:S01]  /*7320*/  VIADD R89, R89, 0x1 ;  /* 0x0000000159597836 */ /* 0x000fe20000000000 */
[----:B------:R-:W-:Y:S02]  /*7330*/  CS2R R78, SRZ ;  /* 0x00000000004e7805 */ /* 0x000fe4000001ff00 */
[----:B------:R-:W-:Y:S02]  /*7340*/  CS2R R70, SRZ ;  /* 0x0000000000467805 */ /* 0x000fe4000001ff00 */
[----:B------:R-:W-:Y:S02]  /*7350*/  CS2R R62, SRZ ;  /* 0x00000000003e7805 */ /* 0x000fe4000001ff00 */
[----:B------:R-:W-:Y:S01]  /*7360*/  CS2R R22, SRZ ;  /* 0x0000000000167805 */ /* 0x000fe2000001ff00 */
[----:B------:R-:W2:Y:S01]  /*7370*/  @UP4 LDCU.64 UR4, c[0x0][0x888] ;  /* 0x00011100ff0447ac */ /* 0x000ea20008000a00 */
[----:B------:R-:W-:Y:S01]  /*7380*/  CS2R R18, SRZ ;  /* 0x0000000000127805 */ /* 0x000fe2000001ff00 */
[----:B------:R-:W-:Y:S02]  /*7390*/  @UP4 UPLOP3.LUT UP2, UPT, UPT, UPT, UP3, 0x80, 0x8 ;  /* 0x000000000008489c */ /* 0x000fe40003f4f030 */
[----:B--2---:R-:W-:Y:S04]  /*73a0*/  @UP4 UISETP.NE.U32.AND UP0, UPT, UR4, URZ, UPT ;  /* 0x000000ff0400428c */ /* 0x004fe8000bf05070 */
[----:B------:R-:W-:Y:S03]  /*73b0*/  @UP4 UISETP.NE.AND.EX UP1, UPT, UR5, URZ, UPT, UP0 ;  /* 0x000000ff0500428c */ /* 0x000fe6000bf25300 */
[----:B------:R-:W-:Y:S01]  /*73c0*/  @P2 VOTEU.ANY UP0, P1 ;  /* 0x0000000000ff2886 */ /* 0x000fe20000800100 */
[----:B------:R-:W-:Y:S02]  /*73d0*/  @UP4 USEL UR4, URZ, 0xffffffff, UP0 ;  /* 0xffffffffff044887 */ /* 0x000fe40008000000 */
[----:B------:R-:W-:Y:S01]  /*73e0*/  @UP4 USEL UR5, URZ, 0xffffffff, UP1 ;  /* 0xffffffffff054887 */ /* 0x000fe20008800000 */
[----:B------:R-:W-:Y:S01]  /*73f0*/  @P2 VOTEU.ANY UP0, P0 ;  /* 0x0000000000ff2886 */ /* 0x000fe20000000100 */
[----:B------:R-:W-:Y:S02]  /*7400*/  PLOP3.LUT P2, PT, PT, PT, PT, 0x8, 0x80 ;  /* 0x000000000080781c */ /* 0x000fe40003f4e170 */
[----:B------:R-:W-:Y:S04]  /*7410*/  @UP2 USEL UR4, UR5, UR4, !UP0 ;  /* 0x0000000405042287 */ /* 0x000fe8000c000000 */
[----:B------:R-:W-:Y:S04]  /*7420*/  @UP4 ULOP3.LUT UR4, UR4, 0x1, URZ, 0xc0, !UPT ;  /* 0x0000000104044892 */ /* 0x000fe8000f8ec0ff */
[----:B------:R-:W-:Y:S06]  /*7430*/  UISETP.NE.U32.OR UP0, UPT, UR4, 0x1, !UP4 ;  /* 0x000000010400788c */ /* 0x000fec000e705470 */
[----:B------:R-:W-:Y:S11]  /*7440*/  PLOP3.LUT P0, PT, PT, PT, UP0, 0x80, 0x8 ;  /* 0x000000000008781c */ /* 0x000ff60003f0f008 */
[----:B------:R-:W-:Y:S02]  /*7450*/  @!UPT UIADD3 URZ, UPT, UPT, URZ, URZ, URZ ;  /* 0x000000fffffff290 */ /* 0x000fe4000fffe0ff */
[----:B-1----:R-:W-:Y:S04]  /*7460*/  @P0 SHF.L.U32 R0, R90, 0x1f, RZ ;  /* 0x0000001f5a000819 */ /* 0x002fe800000006ff */
[----:B------:R-:W1:Y:S01]  /*7470*/  @P0 SYNCS.PHASECHK.TRANS64.TRYWAIT P1, [UR46+0x2f0], R0 ;  /* 0x0002f000ff0005a7 */ /* 0x000e62000802112e */
[----:B------:R2:W3:Y:S01]  /*7480*/  SYNCS.PHASECHK.TRANS64.TRYWAIT P3, [UR47+0x330], R3 ;  /* 0x00033003ff0075a7 */ /* 0x0004e2000806112f */
[----:B-1----:R-:W-:Y:S01]  /*7490*/  @P0 PLOP3.LUT P2, PT, P1, PT, PT, 0x8, 0x80 ;  /* 0x000000000080081c */ /* 0x002fe20000f4e170 */
[----:B------:R-:W-:Y:S01]  /*74a0*/  @!UPT UIADD3 URZ, UPT, UPT, URZ, URZ, URZ ;  /* 0x000000fffffff290 */ /* 0x000fe2000fffe0ff */
[----:B--23--:R-:W-:Y:S11]  /*74b0*/  BRA.U !UP0, `(.L_x_132) ;  /* 0x00000001089c7547 */ /* 0x00cff6000b800000 */
[----:B------:R-:W-:Y:S02]  /*74c0*/  FSETP.NEU.AND P1, PT, RZ, UR45, PT ;  /* 0x0000002dff007c0b */ /* 0x000fe4000bf2d000 */
[----:B------:R-:W-:Y:S01]  /*74d0*/  LOP3.LUT P0, RZ, R86, 0xff, RZ, 0xc0, !PT ;  /* 0x000000ff56ff7812 */ /* 0x000fe2000780c0ff */
[----:B------:R-:W-:Y:S01]  /*74e0*/  @!UPT UIADD3 URZ, UPT, UPT, URZ, URZ, URZ ;  /* 0x000000fffffff290 */ /* 0x000fe2000fffe0ff */
[----:B------:R-:W-:Y:S11]  /*74f0*/  @!P2 BRA `(.L_x_133) ;  /* 0x00000000000ca947 */ /* 0x000ff60003800000 */
[----:B------:R-:W-:Y:S04]  /*7500*/  SHF.L.U32 R4, R90, 0x1f, RZ ;  /* 0x0000001f5a047819 */ /* 0x000fe800000006ff */
[----:B------:R-:W1:Y:S02]  /*7510*/  SYNCS.PHASECHK.TRANS64.TRYWAIT P2, [UR46+0x2f0], R4 ;  /* 0x0002f004ff0075a7 */ /* 0x000e64000804112e */
[----:B-1----:R-:W-:Y:S05]  /*7520*/  @!P2 BRA `(.L_x_134) ;  /* 0x000000300018a947 */ /* 0x002fea0003800000 */
.L_x_133:
[----:B------:R-:W-:Y:S01]  /*7530*/  UISETP.NE.U32.AND UP0, UPT, UR56, URZ, UPT ;  /* 0x000000ff3800728c */ /* 0x000fe2000bf05070 */
[----:B------:R-:W-:Y:S01]  /*7540*/  CS2R R18, SRZ ;  /* 0x0000000000127805 */ /* 0x000fe2000001ff00 */
[----:B------:R-:W-:Y:S01]  /*7550*/  VOTEU.ANY UP1, P1 ;  /* 0x0000000000ff7886 */ /* 0x000fe20000820100 */
[----:B------:R-:W-:Y:S01]  /*7560*/  USEL UR4, URZ, 0xffffffff, UP1 ;  /* 0xffffffffff047887 */ /* 0x000fe20008800000 */
[----:B------:R-:W-:Y:S01]  /*7570*/  CS2R R22, SRZ ;  /* 0x0000000000167805 */ /* 0x000fe2000001ff00 */
[----:B------:R-:W-:Y:S01]  /*7580*/  UISETP.NE.AND.EX UP0, UPT, UR57, URZ, UPT, UP0 ;  /* 0x000000ff3900728c */ /* 0x000fe2000bf05300 */
[----:B------:R-:W-:Y:S02]  /*7590*/  CS2R R62, SRZ ;  /* 0x00000000003e7805 */ /* 0x000fe4000001ff00 */
[----:B------:R-:W-:Y:S02]  /*75a0*/  CS2R R70, SRZ ;  /* 0x0000000000467805 */ /* 0x000fe4000001ff00 */
[----:B------:R-:W-:Y:S01]  /*75b0*/  CS2R R78, SRZ ;  /* 0x00000000004e7805 */ /* 0x000fe2000001ff00 */
[----:B------:R-:W-:Y:S01]  /*75c0*/  USEL UR5, URZ, 0xffffffff, UP0 ;  /* 0xffffffffff057887 */ /* 0x000fe20008000000 */
[----:B------:R-:W2:Y:S01]  /*75d0*/  S2UR UR6, SR_CgaCtaId ;  /* 0x00000000000679c3 */ /* 0x000ea20000008800 */
[----:B------:R-:W-:Y:S01]  /*75e0*/  LOP3.LUT R90, R90, 0x1, RZ, 0x3c, !PT ;  /* 0x000000015a5a7812 */ /* 0x000fe200078e3cff */
[----:B------:R-:W-:Y:S01]  /*75f0*/  VOTEU.ANY UP0, P0 ;  /* 0x0000000000ff7886 */ /* 0x000fe20000000100 */
[----:B------:R-:W-:Y:S04]  /*7600*/  @UP3 USEL UR4, UR5, UR4, !UP0 ;  /* 0x0000000405043287 */ /* 0x000fe8000c000000 */
[----:B------:R-:W-:Y:S04]  /*7610*/  ULOP3.LUT UR4, UR4, 0x1, URZ, 0xc0, !UPT ;  /* 0x0000000104047892 */ /* 0x000fe8000f8ec0ff */
[----:B------:R-:W-:Y:S02]  /*7620*/  UISETP.NE.U32.AND UP0, UPT, UR4, 0x1, UPT ;  /* 0x000000010400788c */ /* 0x000fe4000bf05070 */
[----:B------:R-:W-:Y:S04]  /*7630*/  UIADD3 UR4, UPT, UPT, UR46, 0x2f8, URZ ;  /* 0x000002f82e047890 */ /* 0x000fe8000fffe0ff */
[----:B------:R-:W-:Y:S01]  /*7640*/  PLOP3.LUT P0, PT, PT, PT, UP0, 0x80, 0x8 ;  /* 0x000000000008781c */ /* 0x000fe20003f0f008 */
[----:B--2---:R-:W-:Y:S11]  /*7650*/  UPRMT UR4, UR6, 0x654, UR4 ;  /* 0x0000065406047896 */ /* 0x004ff60008000004 */
[----:B------:R-:W-:Y:S01]  /*7660*/  @!UPT UIADD3 URZ, UPT, UPT, URZ, URZ, URZ ;  /* 0x000000fffffff290 */ /* 0x000fe2000fffe0ff */
[----:B------:R2:W3:Y:S04]  /*7670*/  @P0 LDS.64 R18, [R81+UR46+0x400] ;  /* 0x0004002e51120984 */ /* 0x0004e80008000a00 */
[----:B------:R2:W1:Y:S04]  /*7680*/  @P0 LDS.64 R22, [R81+UR46+0x800] ;  /* 0x0008002e51160984 */ /* 0x0004680008000a00 */
[----:B------:R2:W1:Y:S04]  /*7690*/  @P0 LDS.64 R62, [R81+UR46+0xc00] ;  /* 0x000c002e513e0984 */ /* 0x0004680008000a00 */
[----:B------:R2:W1:Y:S04]  /*76a0*/  @P0 LDS.64 R70, [R81+UR46+0x1000] ;  /* 0x0010002e51460984 */ /* 0x0004680008000a00 */
[----:B------:R2:W1:Y:S01]  /*76b0*/  @P0 LDS.64 R78, [R81+UR46+0x1400] ;  /* 0x0014002e514e0984 */ /* 0x0004620008000a00 */
[----:B------:R-:W-:Y:S01]  /*76c0*/  @!PT LDS RZ, [RZ] ;  /* 0x00000000fffff984 */ /* 0x000fe20000000800 */
[----:B------:R-:W-:Y:S01]  /*76d0*/  @!PT LDS RZ, [RZ] ;  /* 0x00000000fffff984 */ /* 0x000fe20000000800 */
[----:B------:R-:W-:Y:S01]  /*76e0*/  @!PT LDS RZ, [RZ] ;  /* 0x00000000fffff984 */ /* 0x000fe20000000800 */
[----:B------:R-:W-:Y:S01]  /*76f0*/  @!PT LDS RZ, [RZ] ;  /* 0x00000000fffff984 */ /* 0x000fe20000000800 */
[----:B------:R4:W-:Y:S06]  /*7700*/  MEMBAR.ALL.CTA ;  /* 0x0000000000007992 */ /* 0x0009ec0000008000 */
[----:B----4-:R-:W4:Y:S02]  /*7710*/  FENCE.VIEW.ASYNC.S ;  /* 0x00000000000073c6 */ /* 0x010f240000000000 */
[----:B----4-:R-:W-:Y:S01]  /*7720*/  SYNCS.ARRIVE.TRANS64.RED.A1T0 RZ, [UR4], RZ ;  /* 0x000000ffffff79a7 */ /* 0x010fe20008100404 */
.L_x_132:
[----:B------:R-:W-:Y:S05]  /*7730*/  @P3 BRA `(.L_x_135) ;  /* 0x0000000000083947 */ /* 0x000fea0003800000 */
[----:B------:R-:W4:Y:S02]  /*7740*/  SYNCS.PHASECHK.TRANS64.TRYWAIT P0, [UR47+0x330], R3 ;  /* 0x00033003ff0075a7 */ /* 0x000f24000800112f */
[----:B----4-:R-:W-:Y:S05]  /*7750*/  @!P0 BRA `(.L_x_136) ;  /* 0x0000002c00a48947 */ /* 0x010fea0003800000 */
.L_x_135:
[----:B------:R-:W-:Y:S04]  /*7760*/  ULEA.HI UR4, UR39, UR39, URZ, 0x1 ;  /* 0x0000002727047291 */ /* 0x000fe8000f8f08ff */
[----:B------:R-:W-:Y:S02]  /*7770*/  USHF.R.U32.HI UR5, URZ, 0x1, UR4 ;  /* 0x00000001ff057899 */ /* 0x000fe40008011604 */
[----:B------:R-:W-:Y:S04]  /*7780*/  ULOP3.LUT UR4, UR4, 0xffe, URZ, 0xc0, !UPT ;  /* 0x00000ffe04047892 */ /* 0x000fe8000f8ec0ff */
[----:B------:R-:W-:Y:S01]  /*7790*/  UIADD3 UR4, UPT, UPT, -UR4, UR39, URZ ;  /* 0x0000002704047290 */ /* 0x000fe2000fffe1ff */
[----:B-1----:R-:W-:Y:S04]  /*77a0*/  IMAD.U32 R0, RZ, RZ, UR5 ;  /* 0x00000005ff007e24 */ /* 0x002fe8000f8e00ff */
[----:B------:R-:W-:Y:S01]  /*77b0*/  IMAD R0, R0, 0x50, R2 ;  /* 0x0000005000007824 */ /* 0x000fe200078e0202 */
[----:B------:R-:W-:Y:S05]  /*77c0*/  MOV R17, UR4 ;  /* 0x0000000400117c02 */ /* 0x000fea0008000f00 */
[----:B------:R-:W-:Y:S05]  /*77d0*/  IMAD R17, R17, 0x100000, R0 ;  /* 0x0010000011117824 */ /* 0x000fea00078e0200 */
[----:B------:R-:W-:Y:S04]  /*77e0*/  SHF.R.U32.HI R0, RZ, 0x15, R17 ;  /* 0x00000015ff007819 */ /* 0x000fe80000011611 */
[----:B------:R-:W-:Y:S11]  /*77f0*/  LOP3.LUT P0, RZ, R0, 0x3, R87, 0x48, !PT ;  /* 0x0000000300ff7812 */ /* 0x000ff60007804857 */
[----:B------:R-:W-:Y:S02]  /*7800*/  @!UPT UIADD3 URZ, UPT, UPT, URZ, URZ, URZ ;  /* 0x000000fffffff290 */ /* 0x000fe4000fffe0ff */
[----:B------:R-:W-:Y:S05]  /*7810*/  @!P0 BRA `(.L_x_137) ;  /* 0x0000000000408947 */ /* 0x000fea0003800000 */
[----:B------:R-:W1:Y:S01]  /*7820*/  LDCU.64 UR8, c[0x4][0x68] ;  /* 0x01000d00ff0877ac */ /* 0x000e620008000a00 */
[----:B------:R-:W-:Y:S01]  /*7830*/  MOV R15, 0x0 ;  /* 0x00000000000f7802 */ /* 0x000fe20000000f00 */
[----:B------:R-:W-:Y:S02]  /*7840*/  HFMA2 R12, -RZ, RZ, 0, 5.9604644775390625e-08 ;  /* 0x00000001ff0c7431 */ /* 0x000fe400000001ff */
[----:B------:R-:W-:Y:S02]  /*7850*/  IMAD.MOV.U32 R8, RZ, RZ, 0x192 ;  /* 0x00000192ff087424 */ /* 0x000fe400078e00ff */
[----:B------:R-:W-:Y:S01]  /*7860*/  IMAD.MOV.U32 R13, RZ, RZ, RZ ;  /* 0x000000ffff0d7224 */ /* 0x000fe200078e00ff */
[----:B------:R-:W2:Y:S01]  /*7870*/  LDCU.64 UR6, c[0x4][0x70] ;  /* 0x01000e00ff0677ac */ /* 0x000ea20008000a00 */
[----:B------:R-:W3:Y:S01]  /*7880*/  LDC.64 R14, c[0x4][R15] ;  /* 0x010000000f0e7b82 */ /* 0x000ee20000000a00 */
[----:B------:R-:W4:Y:S01]  /*7890*/  LDCU.64 UR4, c[0x4][0x8] ;  /* 0x01000100ff0477ac */ /* 0x000f220008000a00 */
[----:B-1----:R-:W-:Y:S01]  /*78a0*/  MOV R5, UR9 ;  /* 0x0000000900057c02 */ /* 0x002fe20008000f00 */
[----:B------:R-:W-:Y:S01]  /*78b0*/  IMAD.U32 R4, RZ, RZ, UR8 ;  /* 0x00000008ff047e24 */ /* 0x000fe2000f8e00ff */
[----:B--2---:R-:W-:Y:S01]  /*78c0*/  MOV R7, UR7 ;  /* 0x0000000700077c02 */ /* 0x004fe20008000f00 */
[----:B------:R-:W-:Y:S01]  /*78d0*/  IMAD.U32 R6, RZ, RZ, UR6 ;  /* 0x00000006ff067e24 */ /* 0x000fe2000f8e00ff */
[----:B----4-:R-:W-:Y:S01]  /*78e0*/  MOV R11, UR5 ;  /* 0x00000005000b7c02 */ /* 0x010fe20008000f00 */
[----:B------:R-:W-:Y:S02]  /*78f0*/  IMAD.U32 R10, RZ, RZ, UR4 ;  /* 0x00000004ff0a7e24 */ /* 0x000fe4000f8e00ff */
[----:B------:R-:W-:Y:S07]  /*7900*/  LEPC R20, `(.L_x_137) ;  /* 0x000000001014794e */ /* 0x000fee0000000000 */
[----:B---3-5:R-:W-:Y:S05]  /*7910*/  CALL.ABS.NOINC R14 ;  /* 0x000000000e007343 */ /* 0x028fea0003c00000 */
.L_x_137:
[----:B------:R-:W-:Y:S05]  /*7920*/  WARPSYNC.ALL ;  /* 0x0000000000007948 */ /* 0x000fea0003800000 */
[C---:B------:R-:W-:Y:S01]  /*7930*/  R2UR UR4, R17.reuse ;  /* 0x00000000110472ca */ /* 0x040fe200000e0000 */
[----:B------:R-:W-:Y:S05]  /*7940*/  VIADD R0, R17, 0x10 ;  /* 0x0000001011007836 */ /* 0x000fea0000000000 */
[----:B------:R-:W-:Y:S04]  /*7950*/  SHF.R.U32.HI R0, RZ, 0x15, R0 ;  /* 0x00000015ff007819 */ /* 0x000fe80000011600 */
[----:B------:R-:W-:Y:S03]  /*7960*/  LOP3.LUT P0, RZ, R0, 0x3, R87, 0x48, !PT ;  /* 0x0000000300ff7812 */ /* 0x000fe60007804857 */
[----:B------:R-:W1:Y:S01]  /*7970*/  LDTM.16dp32bit_t0_t15.x8 R48, tmem[UR4] ;  /* 0x00000004003079ee */ /* 0x000e620008980000 */
[----:B------:R-:W1:Y:S09]  /*7980*/  LDTM.16dp32bit_t16_t31.x8 R48, tmem[UR4+0x8] ;  /* 0x00000804003079ee */ /* 0x000e7200089a0000 */
[----:B-1----:R-:W-:Y:S05]  /*7990*/  @!P0 BRA `(.L_x_138) ;  /* 0x0000000000408947 */ /* 0x002fea0003800000 */
        /* <DEDUP_REMOVED lines=16> */
.L_x_138:
[----:B------:R-:W-:Y:S05]  /*7aa0*/  WARPSYNC.ALL ;  /* 0x0000000000007948 */ /* 0x000fea0003800000 */
[C---:B------:R-:W-:Y:S01]  /*7ab0*/  R2UR UR4, R17.reuse ;  /* 0x00000000110472ca */ /* 0x040fe200000e0000 */
[----:B------:R-:W-:Y:S05]  /*7ac0*/  VIADD R0, R17, 0x20 ;  /* 0x0000002011007836 */ /* 0x000fea0000000000 */
[----:B------:R-:W-:Y:S04]  /*7ad0*/  SHF.R.U32.HI R0, RZ, 0x15, R0 ;  /* 0x00000015ff007819 */ /* 0x000fe80000011600 */
[----:B------:R-:W-:Y:S03]  /*7ae0*/  LOP3.LUT P0, RZ, R0, 0x3, R87, 0x48, !PT ;  /* 0x0000000300ff7812 */ /* 0x000fe60007804857 */
[----:B------:R-:W1:Y:S01]  /*7af0*/  LDTM.16dp32bit_t0_t15.x8 R40, tmem[UR4+0x10] ;  /* 0x00001004002879ee */ /* 0x000e620008980000 */
        /* <DEDUP_REMOVED lines=18> */
.L_x_139:
        /* <DEDUP_REMOVED lines=24> */
.L_x_140:
        /* <DEDUP_REMOVED lines=24> */
.L_x_141:
[----:B------:R-:W-:Y:S01]  /*7f20*/  ISETP.NE.AND P0, PT, R93, RZ, PT ;  /* 0x000000ff5d00720c */ /* 0x000fe20003f05270 */
[----:B------:R-:W-:Y:S05]  /*7f30*/  WARPSYNC.ALL ;  /* 0x0000000000007948 */ /* 0x000fea0003800000 */
[-C--:B---3--:R-:W-:Y:S01]  /*7f40*/  F2FP.F16.E4M3.UNPACK_B R4, R19.reuse ;  /* 0x00000013ff04723e */ /* 0x088fe200020006ff */
[----:B------:R-:W1:Y:S01]  /*7f50*/  S2UR UR5, SR_CgaCtaId ;  /* 0x00000000000579c3 */ /* 0x000e620000008800 */
[----:B------:R-:W-:Y:S01]  /*7f60*/  F2FP.F16.E4M3.UNPACK_B R3, R18 ;  /* 0x00000012ff03723e */ /* 0x000fe200020006ff */
[C---:B----45:R-:W-:Y:S01]  /*7f70*/  FMUL R48, R16.reuse, R48 ;  /* 0x0000003010307220 */ /* 0x070fe20000400000 */
[----:B------:R-:W-:Y:S01]  /*7f80*/  F2FP.F16.E4M3.UNPACK_B R18, R18.H1 ;  /* 0x00000012ff12723e */ /* 0x000fe200030006ff */
[--C-:B------:R-:W-:Y:S01]  /*7f90*/  HADD2.F32 R14, -RZ, R4.reuse.H0_H0 ;  /* 0x20000004ff0e7230 */ /* 0x100fe20000004100 */
[----:B------:R-:W-:Y:S01]  /*7fa0*/  F2FP.F16.E4M3.UNPACK_B R19, R19.H1 ;  /* 0x00000013ff13723e */ /* 0x000fe200030006ff */
[----:B------:R-:W-:Y:S01]  /*7fb0*/  HADD2.F32 R15, -RZ, R4.H1_H1 ;  /* 0x30000004ff0f7230 */ /* 0x000fe20000004100 */
[----:B------:R-:W-:Y:S01]  /*7fc0*/  F2FP.F16.E4M3.UNPACK_B R4, R22 ;  /* 0x00000016ff04723e */ /* 0x000fe200020006ff */
[--C-:B------:R-:W-:Y:S01]  /*7fd0*/  HADD2.F32 R12, -RZ, R18.reuse.H0_H0 ;  /* 0x20000012ff0c7230 */ /* 0x100fe20000004100 */
[----:B------:R-:W-:Y:S01]  /*7fe0*/  R2UR UR4, R17 ;  /* 0x00000000110472ca */ /* 0x000fe200000e0000 */
[----:B------:R-:W-:Y:S01]  /*7ff0*/  HADD2.F32 R13, -RZ, R18.H1_H1 ;  /* 0x30000012ff0d7230 */ /* 0x000fe20000004100 */
[----:B------:R-:W-:Y:S01]  /*8000*/  F2FP.F16.E4M3.UNPACK_B R5, R23 ;  /* 0x00000017ff05723e */ /* 0x000fe200020006ff */
[--C-:B------:R-:W-:Y:S02]  /*8010*/  HADD2.F32 R17, -RZ, R19.reuse.H0_H0 ;  /* 0x20000013ff117230 */ /* 0x100fe40000004100 */
[C---:B------:R-:W-:Y:S01]  /*8020*/  FMUL R49, R16.reuse, R49 ;  /* 0x0000003110317220 */ /* 0x040fe20000400000 */
[----:B------:R-:W-:Y:S02]  /*8030*/  HADD2.F32 R18, -RZ, R19.H1_H1 ;  /* 0x30000013ff127230 */ /* 0x000fe40000004100 */
[C---:B------:R-:W-:Y:S01]  /*8040*/  FMUL R52, R16.reuse, R52 ;  /* 0x0000003410347220 */ /* 0x040fe20000400000 */
[--C-:B------:R-:W-:Y:S02]  /*8050*/  HADD2.F32 R19, -RZ, R4.reuse.H0_H0 ;  /* 0x20000004ff137230 */ /* 0x100fe40000004100 */
[C---:B------:R-:W-:Y:S01]  /*8060*/  FMUL R53, R16.reuse, R53 ;  /* 0x0000003510357220 */ /* 0x040fe20000400000 */
[----:B------:R-:W-:Y:S01]  /*8070*/  HADD2.F32 R20, -RZ, R4.H1_H1 ;  /* 0x30000004ff147230 */ /* 0x000fe20000004100 */
[----:B------:R-:W-:Y:S01]  /*8080*/  F2FP.F16.E4M3.UNPACK_B R4, R23.H1 ;  /* 0x00000017ff04723e */ /* 0x000fe200030006ff */
[--C-:B------:R-:W-:Y:S02]  /*8090*/  HADD2.F32 R23, -RZ, R5.reuse.H0_H0 ;  /* 0x20000005ff177230 */ /* 0x100fe40000004100 */
[C---:B------:R-:W-:Y:S01]  /*80a0*/  FMUL R40, R16.reuse, R40 ;  /* 0x0000002810287220 */ /* 0x040fe20000400000 */
[----:B------:R-:W-:Y:S01]  /*80b0*/  HADD2.F32 R56, -RZ, R5.H1_H1 ;  /* 0x30000005ff387230 */ /* 0x000fe20000004100 */
[----:B------:R-:W-:Y:S01]  /*80c0*/  F2FP.F16.E4M3.UNPACK_B R5, R62 ;  /* 0x0000003eff05723e */ /* 0x000fe200020006ff */
[--C-:B------:R-:W-:Y:S02]  /*80d0*/  HADD2.F32 R57, -RZ, R4.reuse.H0_H0 ;  /* 0x20000004ff397230 */ /* 0x100fe40000004100 */
[C---:B------:R-:W-:Y:S01]  /*80e0*/  FMUL R41, R16.reuse, R41 ;  /* 0x0000002910297220 */ /* 0x040fe20000400000 */
[----:B------:R-:W-:Y:S01]  /*80f0*/  HADD2.F32 R58, -RZ, R4.H1_H1 ;  /* 0x30000004ff3a7230 */ /* 0x000fe20000004100 */
[-C--:B------:R-:W-:Y:S01]  /*8100*/  F2FP.F16.E4M3.UNPACK_B R4, R63.reuse ;  /* 0x0000003fff04723e */ /* 0x080fe200020006ff */
        /* <DEDUP_REMOVED lines=8> */
[----:B------:R-:W-:Y:S02]  /*8190*/  HADD2.F32 R0, -RZ, R3.H0_H0 ;  /* 0x20000003ff007230 */ /* 0x000fe40000004100 */
[C---:B------:R-:W-:Y:S01]  /*81a0*/  FMUL R32, R16.reuse, R32 ;  /* 0x0000002010207220 */ /* 0x040fe20000400000 */
[--C-:B------:R-:W-:Y:S02]  /*81b0*/  HADD2.F32 R65, -RZ, R5.reuse.H0_H0 ;  /* 0x20000005ff417230 */ /* 0x100fe40000004100 */
[----:B------:R-:W-:Y:S01]  /*81c0*/  FMUL R33, R16, R33 ;  /* 0x0000002110217220 */ /* 0x000fe20000400000 */
[----:B------:R-:W-:Y:S01]  /*81d0*/  HADD2.F32 R66, -RZ, R5.H1_H1 ;  /* 0x30000005ff427230 */ /* 0x000fe20000004100 */
[-C--:B------:R-:W-:Y:S01]  /*81e0*/  F2FP.F16.E4M3.UNPACK_B R5, R71.reuse ;  /* 0x00000047ff05723e */ /* 0x080fe200020006ff */
[--C-:B------:R-:W-:Y:S02]  /*81f0*/  HADD2.F32 R67, -RZ, R4.reuse.H0_H0 ;  /* 0x20000004ff437230 */ /* 0x100fe40000004100 */
[----:B------:R-:W-:Y:S01]  /*8200*/  FFMA R48, R0, UR45, R48 ;  /* 0x0000002d00307c23 */ /* 0x000fe20008000030 */
[----:B------:R-:W-:Y:S01]  /*8210*/  HADD2.F32 R68, -RZ, R4.H1_H1 ;  /* 0x30000004ff447230 */ /* 0x000fe20000004100 */
[----:B------:R-:W-:Y:S01]  /*8220*/  F2FP.F16.E4M3.UNPACK_B R4, R71.H1 ;  /* 0x00000047ff04723e */ /* 0x000fe200030006ff */
[----:B------:R-:W-:Y:S02]  /*8230*/  HADD2.F32 R3, -RZ, R3.H1_H1 ;  /* 0x30000003ff037230 */ /* 0x000fe40000004100 */
[C---:B------:R-:W-:Y:S01]  /*8240*/  FMUL R36, R16.reuse, R36 ;  /* 0x0000002410247220 */ /* 0x040fe20000400000 */
[--C-:B------:R-:W-:Y:S02]  /*8250*/  HADD2.F32 R71, -RZ, R5.reuse.H0_H0 ;  /* 0x20000005ff477230 */ /* 0x100fe40000004100 */
[C---:B------:R-:W-:Y:S01]  /*8260*/  FMUL R37, R16.reuse, R37 ;  /* 0x0000002510257220 */ /* 0x040fe20000400000 */
[----:B------:R-:W-:Y:S02]  /*8270*/  HADD2.F32 R72, -RZ, R5.H1_H1 ;  /* 0x30000005ff487230 */ /* 0x000fe40000004100 */
[----:B------:R-:W-:Y:S01]  /*8280*/  FFMA R49, R3, UR45, R49 ;  /* 0x0000002d03317c23 */ /* 0x000fe20008000031 */
[--C-:B------:R-:W-:Y:S02]  /*8290*/  HADD2.F32 R73, -RZ, R4.reuse.H0_H0 ;  /* 0x20000004ff497230 */ /* 0x100fe40000004100 */
[C---:B------:R-:W-:Y:S01]  /*82a0*/  FMUL R24, R16.reuse, R24 ;  /* 0x0000001810187220 */ /* 0x040fe20000400000 */
[----:B------:R-:W-:Y:S02]  /*82b0*/  HADD2.F32 R74, -RZ, R4.H1_H1 ;  /* 0x30000004ff4a7230 */ /* 0x000fe40000004100 */
[C---:B------:R-:W-:Y:S01]  /*82c0*/  FMUL R25, R16.reuse, R25 ;  /* 0x0000001910197220 */ /* 0x040fe20000400000 */
[----:B------:R-:W-:Y:S01]  /*82d0*/  LDTM.16dp32bit_t0_t15.x8 R4, tmem[UR4+0x40] ;  /* 0x00004004000479ee */ /* 0x000fe20008980000 */
[----:B------:R-:W3:Y:S01]  /*82e0*/  LDTM.16dp32bit_t16_t31.x8 R4, tmem[UR4+0x48] ;  /* 0x00004804000479ee */ /* 0x000ee200089a0000 */
[----:B------:R-:W-:Y:S01]  /*82f0*/  NOP ;  /* 0x0000000000007918 */ /* 0x000fe20000000000 */
[----:B------:R-:W-:Y:S01]  /*8300*/  UIADD3 UR4, UPT, UPT, UR47, 0x350, URZ ;  /* 0x000003502f047890 */ /* 0x000fe2000fffe0ff */
[C---:B------:R-:W-:Y:S01]  /*8310*/  FMUL R28, R16.reuse, R28 ;  /* 0x0000001c101c7220 */ /* 0x040fe20000400000 */
[C---:B------:R-:W-:Y:S01]  /*8320*/  FMUL R29, R16.reuse, R29 ;  /* 0x0000001d101d7220 */ /* 0x040fe20000400000 */
[C---:B------:R-:W-:Y:S01]  /*8330*/  FMUL R50, R16.reuse, R50 ;  /* 0x0000003210327220 */ /* 0x040fe20000400000 */
[C---:B------:R-:W-:Y:S01]  /*8340*/  FMUL R51, R16.reuse, R51 ;  /* 0x0000003310337220 */ /* 0x040fe20000400000 */
[----:B------:R-:W-:Y:S01]  /*8350*/  F2FP.F16.E4M3.UNPACK_B R22, R22.H1 ;  /* 0x00000016ff16723e */ /* 0x000fe200030006ff */
[----:B------:R-:W-:Y:S01]  /*8360*/  FMUL R54, R16, R54 ;  /* 0x0000003610367220 */ /* 0x000fe20000400000 */
[----:B------:R-:W-:Y:S01]  /*8370*/  FFMA R50, R12, UR45, R50 ;  /* 0x0000002d0c327c23 */ /* 0x000fe20008000032 */
[----:B------:R-:W-:Y:S01]  /*8380*/  FFMA R51, R13, UR45, R51 ;  /* 0x0000002d0d337c23 */ /* 0x000fe20008000033 */
[----:B------:R-:W-:Y:S01]  /*8390*/  FFMA R52, R14, UR45, R52 ;  /* 0x0000002d0e347c23 */ /* 0x000fe20008000034 */
[----:B------:R-:W-:Y:S01]  /*83a0*/  FFMA R53, R15, UR45, R53 ;  /* 0x0000002d0f357c23 */ /* 0x000fe20008000035 */
[----:B------:R-:W-:Y:S01]  /*83b0*/  FFMA R54, R17, UR45, R54 ;  /* 0x0000002d11367c23 */ /* 0x000fe20008000036 */
[C---:B------:R-:W-:Y:S01]  /*83c0*/  FMUL R55, R16.reuse, R55 ;  /* 0x0000003710377220 */ /* 0x040fe20000400000 */
[--C-:B------:R-:W-:Y:S01]  /*83d0*/  HADD2.F32 R21, -RZ, R22.reuse.H0_H0 ;  /* 0x20000016ff157230 */ /* 0x100fe20000004100 */
[----:B------:R-:W-:Y:S01]  /*83e0*/  F2FP.SATFINITE.E4M3.F32.PACK_AB_MERGE_C R50, R51, R50, RZ ;  /* 0x000000323332723e */ /* 0x000fe200048070ff */
[----:B------:R-:W-:Y:S01]  /*83f0*/  FMUL R42, R16, R42 ;  /* 0x0000002a102a7220 */ /* 0x000fe20000400000 */
[----:B------:R-:W-:Y:S02]  /*8400*/  HADD2.F32 R22, -RZ, R22.H1_H1 ;  /* 0x30000016ff167230 */ /* 0x000fe40000004100 */
[----:B------:R-:W-:Y:S01]  /*8410*/  FFMA R55, R18, UR45, R55 ;  /* 0x0000002d12377c23 */ /* 0x000fe20008000037 */
[----:B------:R-:W-:Y:S01]  /*8420*/  F2FP.SATFINITE.E4M3.F32.PACK_AB_MERGE_C R48, R49, R48, R50 ;  /* 0x000000303130723e */ /* 0x000fe20004807032 */
[----:B------:R-:W-:Y:S01]  /*8430*/  FFMA R40, R19, UR45, R40 ;  /* 0x0000002d13287c23 */ /* 0x000fe20008000028 */
[----:B------:R-:W-:Y:S01]  /*8440*/  FFMA R41, R20, UR45, R41 ;  /* 0x0000002d14297c23 */ /* 0x000fe20008000029 */
[----:B------:R-:W-:Y:S01]  /*8450*/  FFMA R42, R21, UR45, R42 ;  /* 0x0000002d152a7c23 */ /* 0x000fe2000800002a */
[----:B-1----:R-:W-:Y:S01]  /*8460*/  UPRMT UR4, UR5, 0x654, UR4 ;  /* 0x0000065405047896 */ /* 0x002fe20008000004 */
[----:B------:R-:W-:Y:S01]  /*8470*/  F2FP.SATFINITE.E4M3.F32.PACK_AB_MERGE_C R49, R55, R54, RZ ;  /* 0x000000363731723e */ /* 0x000fe200048070ff */
[C---:B---3--:R-:W-:Y:S01]  /*8480*/  FMUL R4, R16.reuse, R4 ;  /* 0x0000000410047220 */ /* 0x048fe20000400000 */
[C---:B------:R-:W-:Y:S01]  /*8490*/  FMUL R5, R16.reuse, R5 ;  /* 0x0000000510057220 */ /* 0x040fe20000400000 */
[C---:B------:R-:W-:Y:S01]  /*84a0*/  FMUL R8, R16.reuse, R8 ;  /* 0x0000000810087220 */ /* 0x040fe20000400000 */
[----:B------:R-:W-:Y:S01]  /*84b0*/  F2FP.F16.E4M3.UNPACK_B R62, R62.H1 ;  /* 0x0000003eff3e723e */ /* 0x000fe200030006ff */
[C---:B------:R-:W-:Y:S01]  /*84c0*/  FMUL R9, R16.reuse, R9 ;  /* 0x0000000910097220 */ /* 0x040fe20000400000 */
[----:B------:R-:W-:Y:S01]  /*84d0*/  F2FP.SATFINITE.E4M3.F32.PACK_AB_MERGE_C R49, R53, R52, R49 ;  /* 0x000000343531723e */ /* 0x000fe20004807031 */
[C---:B------:R-:W-:Y:S01]  /*84e0*/  FMUL R43, R16.reuse, R43 ;  /* 0x0000002b102b7220 */ /* 0x040fe20000400000 */
[----:B------:R-:W-:Y:S01]  /*84f0*/  SYNCS.ARRIVE.TRANS64.RED.A1T0 RZ, [UR4], RZ ;  /* 0x000000ffffff79a7 */ /* 0x000fe20008100404 */
[C---:B------:R-:W-:Y:S01]  /*8500*/  FMUL R46, R16.reuse, R46 ;  /* 0x0000002e102e7220 */ /* 0x040fe20000400000 */
[----:B------:R-:W-:Y:S01]  /*8510*/  FMUL R47, R16, R47 ;  /* 0x0000002f102f7220 */ /* 0x000fe20000400000 */
[----:B------:R1:W-:Y:S01]  /*8520*/  STS.64 [R81+UR46+0x1800], R48 ;  /* 0x0018003051007988 */ /* 0x0003e20008000a2e */
[----:B------:R-:W-:Y:S01]  /*8530*/  F2FP.F16.E4M3.UNPACK_B R70, R70.H1 ;  /* 0x00000046ff46723e */ /* 0x000fe200030006ff */
[----:B------:R-:W-:Y:S01]  /*8540*/  FFMA R43, R22, UR45, R43 ;  /* 0x0000002d162b7c23 */ /* 0x000fe2000800002b */
[----:B------:R-:W-:Y:S01]  /*8550*/  FFMA R44, R23, UR45, R44 ;  /* 0x0000002d172c7c23 */ /* 0x000fe2000800002c */
[----:B------:R-:W-:Y:S01]  /*8560*/  F2FP.F16.E4M3.UNPACK_B R76, R78 ;  /* 0x0000004eff4c723e */ /* 0x000fe200020006ff */
[----:B------:R-:W-:Y:S01]  /*8570*/  FFMA R45, R56, UR45, R45 ;  /* 0x0000002d382d7c23 */ /* 0x000fe2000800002d */
[--C-:B------:R-:W-:Y:S01]  /*8580*/  HADD2.F32 R61, -RZ, R62.reuse.H0_H0 ;  /* 0x2000003eff3d7230 */ /* 0x100fe20000004100 */
[----:B------:R-:W-:Y:S01]  /*8590*/  F2FP.SATFINITE.E4M3.F32.PACK_AB_MERGE_C R42, R43, R42, RZ ;  /* 0x0000002a2b2a723e */ /* 0x000fe200048070ff */
[----:B------:R-:W-:Y:S01]  /*85a0*/  FFMA R46, R57, UR45, R46 ;  /* 0x0000002d392e7c23 */ /* 0x000fe2000800002e */
[----:B------:R-:W-:Y:S01]  /*85b0*/  FFMA R47, R58, UR45, R47 ;  /* 0x0000002d3a2f7c23 */ /* 0x000fe2000800002f */
[----:B------:R-:W-:Y:S01]  /*85c0*/  FFMA R32, R59, UR45, R32 ;  /* 0x0000002d3b207c23 */ /* 0x000fe20008000020 */
[C---:B------:R-:W-:Y:S01]  /*85d0*/  FMUL R34, R16.reuse, R34 ;  /* 0x0000002210227220 */ /* 0x040fe20000400000 */
[----:B------:R-:W-:Y:S02]  /*85e0*/  HADD2.F32 R62, -RZ, R62.H1_H1 ;  /* 0x3000003eff3e7230 */ /* 0x000fe40000004100 */
[----:B------:R-:W-:Y:S01]  /*85f0*/  FMUL R35, R16, R35 ;  /* 0x0000002310237220 */ /* 0x000fe20000400000 */
[----:B------:R-:W-:Y:S01]  /*8600*/  FFMA R33, R60, UR45, R33 ;  /* 0x0000002d3c217c23 */ /* 0x000fe20008000021 */
[----:B------:R-:W-:Y:S01]  /*8610*/  FFMA R34, R61, UR45, R34 ;  /* 0x0000002d3d227c23 */ /* 0x000fe20008000022 */
[----:B------:R-:W-:Y:S01]  /*8620*/  FMUL R38, R16, R38 ;  /* 0x0000002610267220 */ /* 0x000fe20000400000 */
[----:B------:R-:W-:Y:S01]  /*8630*/  FFMA R35, R62, UR45, R35 ;  /* 0x0000002d3e237c23 */ /* 0x000fe20008000023 */
[----:B------:R-:W-:Y:S01]  /*8640*/  FMUL R39, R16, R39 ;  /* 0x0000002710277220 */ /* 0x000fe20000400000 */
[----:B------:R-:W-:Y:S01]  /*8650*/  FFMA R36, R63, UR45, R36 ;  /* 0x0000002d3f247c23 */ /* 0x000fe20008000024 */
[----:B------:R-:W-:Y:S01]  /*8660*/  FFMA R37, R64, UR45, R37 ;  /* 0x0000002d40257c23 */ /* 0x000fe20008000025 */
[--C-:B------:R-:W-:Y:S02]  /*8670*/  HADD2.F32 R69, -RZ, R70.reuse.H0_H0 ;  /* 0x20000046ff457230 */ /* 0x100fe40000004100 */
[----:B------:R-:W-:Y:S01]  /*8680*/  FFMA R38, R65, UR45, R38 ;  /* 0x0000002d41267c23 */ /* 0x000fe20008000026 */
[----:B------:R-:W-:Y:S01]  /*8690*/  FMUL R26, R16, R26 ;  /* 0x0000001a101a7220 */ /* 0x000fe20000400000 */
[----:B------:R-:W-:Y:S02]  /*86a0*/  HADD2.F32 R70, -RZ, R70.H1_H1 ;  /* 0x30000046ff467230 */ /* 0x000fe40000004100 */
[----:B------:R-:W-:Y:S01]  /*86b0*/  FFMA R39, R66, UR45, R39 ;  /* 0x0000002d42277c23 */ /* 0x000fe20008000027 */
[----:B------:R-:W-:Y:S01]  /*86c0*/  FMUL R27, R16, R27 ;  /* 0x0000001b101b7220 */ /* 0x000fe20000400000 */
[----:B------:R-:W-:Y:S01]  /*86d0*/  FFMA R24, R67, UR45, R24 ;  /* 0x0000002d43187c23 */ /* 0x000fe20008000018 */
[----:B------:R-:W-:Y:S01]  /*86e0*/  F2FP.F16.E4M3.UNPACK_B R78, R78.H1 ;  /* 0x0000004eff4e723e */ /* 0x000fe200030006ff */
[----:B------:R-:W-:Y:S01]  /*86f0*/  FFMA R25, R68, UR45, R25 ;  /* 0x0000002d44197c23 */ /* 0x000fe20008000019 */
[----:B------:R-:W-:Y:S01]  /*8700*/  FFMA R26, R69, UR45, R26 ;  /* 0x0000002d451a7c23 */ /* 0x000fe2000800001a */
[----:B------:R-:W-:Y:S01]  /*8710*/  FMUL R30, R16, R30 ;  /* 0x0000001e101e7220 */ /* 0x000fe20000400000 */
[----:B------:R-:W-:Y:S01]  /*8720*/  F2FP.F16.E4M3.UNPACK_B R80, R79 ;  /* 0x0000004fff50723e */ /* 0x000fe200020006ff */
[--C-:B------:R-:W-:Y:S02]  /*8730*/  HADD2.F32 R75, -RZ, R76.reuse.H0_H0 ;  /* 0x2000004cff4b7230 */ /* 0x100fe40000004100 */
[----:B------:R-:W-:Y:S01]  /*8740*/  FFMA R27, R70, UR45, R27 ;  /* 0x0000002d461b7c23 */ /* 0x000fe2000800001b */
[----:B------:R-:W-:Y:S01]  /*8750*/  FMUL R31, R16, R31 ;  /* 0x0000001f101f7220 */ /* 0x000fe20000400000 */
[----:B------:R-:W-:Y:S01]  /*8760*/  FFMA R28, R71, UR45, R28 ;  /* 0x0000002d471c7c23 */ /* 0x000fe2000800001c */
[----:B------:R-:W-:Y:S01]  /*8770*/  HADD2.F32 R76, -RZ, R76.H1_H1 ;  /* 0x3000004cff4c7230 */ /* 0x000fe20000004100 */
[----:B------:R-:W-:Y:S01]  /*8780*/  F2FP.F16.E4M3.UNPACK_B R79, R79.H1 ;  /* 0x0000004fff4f723e */ /* 0x000fe200030006ff */
[----:B------:R-:W-:Y:S01]  /*8790*/  FFMA R29, R72, UR45, R29 ;  /* 0x0000002d481d7c23 */ /* 0x000fe2000800001d */
[--C-:B------:R-:W-:Y:S02]  /*87a0*/  HADD2.F32 R77, -RZ, R78.reuse.H0_H0 ;  /* 0x2000004eff4d7230 */ /* 0x100fe40000004100 */
[----:B------:R-:W-:Y:S01]  /*87b0*/  FFMA R30, R73, UR45, R30 ;  /* 0x0000002d491e7c23 */ /* 0x000fe2000800001e */
[----:B------:R-:W-:Y:S02]  /*87c0*/  HADD2.F32 R78, -RZ, R78.H1_H1 ;  /* 0x3000004eff4e7230 */ /* 0x000fe40000004100 */
[----:B------:R-:W-:Y:S01]  /*87d0*/  FMUL R6, R16, R6 ;  /* 0x0000000610067220 */ /* 0x000fe20000400000 */
[--C-:B------:R-:W-:Y:S02]  /*87e0*/  HADD2.F32 R0, -RZ, R80.reuse.H0_H0 ;  /* 0x20000050ff007230 */ /* 0x100fe40000004100 */
[----:B------:R-:W-:Y:S01]  /*87f0*/  FFMA R31, R74, UR45, R31 ;  /* 0x0000002d4a1f7c23 */ /* 0x000fe2000800001f */
[----:B------:R-:W-:Y:S01]  /*8800*/  FMUL R7, R16, R7 ;  /* 0x0000000710077220 */ /* 0x000fe20000400000 */
[----:B------:R-:W-:Y:S01]  /*8810*/  FFMA R4, R75, UR45, R4 ;  /* 0x0000002d4b047c23 */ /* 0x000fe20008000004 */
[----:B------:R-:W-:Y:S02]  /*8820*/  HADD2.F32 R3, -RZ, R80.H1_H1 ;  /* 0x30000050ff037230 */ /* 0x000fe40000004100 */
[----:B------:R-:W-:Y:S01]  /*8830*/  FFMA R5, R76, UR45, R5 ;  /* 0x0000002d4c057c23 */ /* 0x000fe20008000005 */
[--C-:B------:R-:W-:Y:S02]  /*8840*/  HADD2.F32 R12, -RZ, R79.reuse.H0_H0 ;  /* 0x2000004fff0c7230 */ /* 0x100fe40000004100 */
[----:B------:R-:W-:Y:S01]  /*8850*/  FFMA R6, R77, UR45, R6 ;  /* 0x0000002d4d067c23 */ /* 0x000fe20008000006 */
[----:B------:R-:W-:Y:S02]  /*8860*/  HADD2.F32 R13, -RZ, R79.H1_H1 ;  /* 0x3000004fff0d7230 */ /* 0x000fe40000004100 */
[----:B------:R-:W-:Y:S01]  /*8870*/  FMUL R10, R16, R10 ;  /* 0x0000000a100a7220 */ /* 0x000fe20000400000 */
[----:B------:R-:W-:Y:S01]  /*8880*/  FFMA R7, R78, UR45, R7 ;  /* 0x0000002d4e077c23 */ /* 0x000fe20008000007 */
[----:B------:R-:W-:Y:S01]  /*8890*/  FMUL R11, R16, R11 ;  /* 0x0000000b100b7220 */ /* 0x000fe20000400000 */
[----:B------:R-:W-:Y:S01]  /*88a0*/  FFMA R8, R0, UR45, R8 ;  /* 0x0000002d00087c23 */ /* 0x000fe20008000008 */
[----:B------:R-:W-:Y:S01]  /*88b0*/  FFMA R9, R3, UR45, R9 ;  /* 0x0000002d03097c23 */ /* 0x000fe20008000009 */
[----:B------:R-:W-:Y:S01]  /*88c0*/  FFMA R10, R12, UR45, R10 ;  /* 0x0000002d0c0a7c23 */ /* 0x000fe2000800000a */
[----:B------:R-:W-:Y:S01]  /*88d0*/  FFMA R11, R13, UR45, R11 ;  /* 0x0000002d0d0b7c23 */ /* 0x000fe2000800000b */
[----:B------:R-:W-:Y:S01]  /*88e0*/  F2FP.SATFINITE.E4M3.F32.PACK_AB_MERGE_C R34, R35, R34, RZ ;  /* 0x000000222322723e */ /* 0x000fe200048070ff */
[----:B------:R-:W-:Y:S01]  /*88f0*/  UIADD3 UR6, UPT, UPT, UR39, 0x1, URZ ;  /* 0x0000000127067890 */ /* 0x000fe2000fffe0ff */
[----:B------:R-:W-:Y:S01]  /*8900*/  F2FP.SATFINITE.E4M3.F32.PACK_AB_MERGE_C R26, R27, R26, RZ ;  /* 0x0000001a1b1a723e */ /* 0x000fe200048070ff */
[----:B------:R-:W-:Y:S01]  /*8910*/  BSSY.RECONVERGENT B0, `(.L_x_142) ;  /* 0x0000038000007945 */ /* 0x000fe20003800200 */
[----:B------:R-:W-:Y:S02]  /*8920*/  F2FP.SATFINITE.E4M3.F32.PACK_AB_MERGE_C R6, R7, R6, RZ ;  /* 0x000000060706723e */ /* 0x000fe400048070ff */
[----:B------:R-:W-:Y:S02]  /*8930*/  F2FP.SATFINITE.E4M3.F32.PACK_AB_MERGE_C R46, R47, R46, RZ ;  /* 0x0000002e2f2e723e */ /* 0x000fe400048070ff */
[----:B------:R-:W-:Y:S02]  /*8940*/  F2FP.SATFINITE.E4M3.F32.PACK_AB_MERGE_C R38, R39, R38, RZ ;  /* 0x000000262726723e */ /* 0x000fe400048070ff */
[----:B------:R-:W-:Y:S02]  /*8950*/  F2FP.SATFINITE.E4M3.F32.PACK_AB_MERGE_C R30, R31, R30, RZ ;  /* 0x0000001e1f1e723e */ /* 0x000fe400048070ff */
[----:B------:R-:W-:Y:S02]  /*8960*/  F2FP.SATFINITE.E4M3.F32.PACK_AB_MERGE_C R10, R11, R10, RZ ;  /* 0x0000000a0b0a723e */ /* 0x000fe400048070ff */
[----:B------:R-:W-:Y:S02]  /*8970*/  F2FP.SATFINITE.E4M3.F32.PACK_AB_MERGE_C R40, R41, R40, R42 ;  /* 0x000000282928723e */ /* 0x000fe4000480702a */
[----:B------:R-:W-:Y:S02]  /*8980*/  F2FP.SATFINITE.E4M3.F32.PACK_AB_MERGE_C R32, R33, R32, R34 ;  /* 0x000000202120723e */ /* 0x000fe40004807022 */
[----:B------:R-:W-:Y:S02]  /*8990*/  F2FP.SATFINITE.E4M3.F32.PACK_AB_MERGE_C R24, R25, R24, R26 ;  /* 0x000000181918723e */ /* 0x000fe4000480701a */
[----:B------:R-:W-:Y:S02]  /*89a0*/  F2FP.SATFINITE.E4M3.F32.PACK_AB_MERGE_C R4, R5, R4, R6 ;  /* 0x000000040504723e */ /* 0x000fe40004807006 */
[----:B------:R-:W-:Y:S02]  /*89b0*/  F2FP.SATFINITE.E4M3.F32.PACK_AB_MERGE_C R41, R45, R44, R46 ;  /* 0x0000002c2d29723e */ /* 0x000fe4000480702e */
[----:B------:R-:W-:Y:S02]  /*89c0*/  F2FP.SATFINITE.E4M3.F32.PACK_AB_MERGE_C R33, R37, R36, R38 ;  /* 0x000000242521723e */ /* 0x000fe40004807026 */
[----:B------:R-:W-:Y:S01]  /*89d0*/  F2FP.SATFINITE.E4M3.F32.PACK_AB_MERGE_C R25, R29, R28, R30 ;  /* 0x0000001c1d19723e */ /* 0x000fe2000480701e */
[----:B------:R1:W-:Y:S01]  /*89e0*/  STS.64 [R81+UR46+0x1c00], R40 ;  /* 0x001c002851007988 */ /* 0x0003e20008000a2e */
[----:B------:R-:W-:Y:S05]  /*89f0*/  F2FP.SATFINITE.E4M3.F32.PACK_AB_MERGE_C R5, R9, R8, R10 ;  /* 0x000000080905723e */ /* 0x000fea000480700a */
[----:B------:R1:W-:Y:S06]  /*8a00*/  STS.64 [R81+UR46+0x2000], R32 ;  /* 0x0020002051007988 */ /* 0x0003ec0008000a2e */
[----:B------:R1:W-:Y:S06]  /*8a10*/  STS.64 [R81+UR46+0x2400], R24 ;  /* 0x0024001851007988 */ /* 0x0003ec0008000a2e */
[----:B------:R1:W-:Y:S01]  /*8a20*/  STS.64 [R81+UR46+0x2800], R4 ;  /* 0x0028000451007988 */ /* 0x0003e20008000a2e */
[----:B------:R-:W-:Y:S01]  /*8a30*/  @!PT LDS RZ, [RZ] ;  /* 0x00000000fffff984 */ /* 0x000fe20000000800 */
[----:B------:R-:W-:Y:S01]  /*8a40*/  @!PT LDS RZ, [RZ] ;  /* 0x00000000fffff984 */ /* 0x000fe20000000800 */
[----:B------:R-:W-:Y:S01]  /*8a50*/  @!PT LDS RZ, [RZ] ;  /* 0x00000000fffff984 */ /* 0x000fe20000000800 */
[----:B------:R-:W-:Y:S01]  /*8a60*/  @!PT LDS RZ, [RZ] ;  /* 0x00000000fffff984 */ /* 0x000fe20000000800 */
[----:B------:R3:W-:Y:S06]  /*8a70*/  MEMBAR.ALL.CTA ;  /* 0x0000000000007992 */ /* 0x0007ec0000008000 */
[----:B---3--:R-:W3:Y:S02]  /*8a80*/  FENCE.VIEW.ASYNC.S ;  /* 0x00000000000073c6 */ /* 0x008ee40000000000 */
[----:B---3--:R-:W-:Y:S06]  /*8a90*/  BAR.SYNC.DEFER_BLOCKING 0x1, 0x80 ;  /* 0x0042000000007b1d */ /* 0x008fec0000010000 */
[----:B------:R-:W-:Y:S05]  /*8aa0*/  @P0 BRA `(.L_x_143) ;  /* 0x0000000000780947 */ /* 0x000fea0003800000 */
[----:B------:R-:W3:Y:S01]  /*8ab0*/  LDCU.64 UR12, c[0x0][0x348] ;  /* 0x00006900ff0c77ac */ /* 0x000ee20008000a00 */
[----:B------:R-:W-:Y:S02]  /*8ac0*/  UIMAD UR9, UR49, 0x50, URZ ;  /* 0x00000050310978a4 */ /* 0x000fe4000f8e02ff */
[----:B------:R-:W-:Y:S02]  /*8ad0*/  USHF.L.U32 UR10, UR48, 0x6, URZ ;  /* 0x00000006300a7899 */ /* 0x000fe400080006ff */
[----:B------:R-:W-:Y:S01]  /*8ae0*/  UIADD3 UR8, UPT, UPT, UR46, 0x1800, URZ ;  /* 0x000018002e087890 */ /* 0x000fe2000fffe0ff */
[----:B------:R-:W-:Y:S01]  /*8af0*/  UMOV UR11, UR36 ;  /* 0x00000024000b7c82 */ /* 0x000fe20008000000 */
[----:B------:R-:W-:Y:S02]  /*8b00*/  UIADD3 UR24, UPT, UPT, UR46, 0x1c00, URZ ;  /* 0x00001c002e187890 */ /* 0x000fe4000fffe0ff */
[----:B------:R-:W-:Y:S01]  /*8b10*/  UIADD3 UR25, UPT, UPT, UR9, 0x10, URZ ;  /* 0x0000001009197890 */ /* 0x000fe2000fffe0ff */
[----:B------:R-:W-:Y:S01]  /*8b20*/  UMOV UR27, UR36 ;  /* 0x00000024001b7c82 */ /* 0x000fe20008000000 */
[----:B------:R-:W-:Y:S01]  /*8b30*/  UMOV UR26, UR10 ;  /* 0x0000000a001a7c82 */ /* 0x000fe20008000000 */
[----:B------:R-:W-:Y:S02]  /*8b40*/  UIADD3 UR16, UPT, UPT, UR46, 0x2000, URZ ;  /* 0x000020002e107890 */ /* 0x000fe4000fffe0ff */
[----:B---3--:R-:W-:Y:S02]  /*8b50*/  UIADD3 UR4, UP0, UPT, UR12, 0x680, URZ ;  /* 0x000006800c047890 */ /* 0x008fe4000ff1e0ff */
[----:B------:R-:W-:Y:S02]  /*8b60*/  UIADD3 UR17, UPT, UPT, UR9, 0x20, URZ ;  /* 0x0000002009117890 */ /* 0x000fe4000fffe0ff */
[----:B------:R-:W-:Y:S01]  /*8b70*/  UIADD3.X UR5, UPT, UPT, URZ, UR13, URZ, UP0, !UPT ;  /* 0x0000000dff057290 */ /* 0x000fe200087fe4ff */
[----:B------:R-:W-:Y:S01]  /*8b80*/  UMOV UR19, UR36 ;  /* 0x0000002400137c82 */ /* 0x000fe20008000000 */
[----:B------:R-:W-:Y:S01]  /*8b90*/  UMOV UR18, UR10 ;  /* 0x0000000a00127c82 */ /* 0x000fe20008000000 */
[----:B------:R-:W-:Y:S02]  /*8ba0*/  UIADD3 UR20, UPT, UPT, UR46, 0x2400, URZ ;  /* 0x000024002e147890 */ /* 0x000fe4000fffe0ff */
[----:B------:R-:W-:Y:S01]  /*8bb0*/  UIADD3 UR21, UPT, UPT, UR9, 0x30, URZ ;  /* 0x0000003009157890 */ /* 0x000fe2000fffe0ff */
[----:B------:R-:W-:Y:S03]  /*8bc0*/  UMOV UR23, UR36 ;  /* 0x0000002400177c82 */ /* 0x000fe60008000000 */
[----:B------:R3:W-:Y:S01]  /*8bd0*/  UTMASTG.3D [UR8], [UR4] ;  /* 0x00000008040073b5 */ /* 0x0007e20008010000 */
[----:B------:R-:W-:Y:S01]  /*8be0*/  UMOV UR22, UR10 ;  /* 0x0000000a00167c82 */ /* 0x000fe20008000000 */
[----:B------:R-:W-:Y:S02]  /*8bf0*/  UIADD3 UR12, UPT, UPT, UR46, 0x2800, URZ ;  /* 0x000028002e0c7890 */ /* 0x000fe4000fffe0ff */
[----:B------:R-:W-:Y:S01]  /*8c00*/  UIADD3 UR13, UPT, UPT, UR9, 0x40, URZ ;  /* 0x00000040090d7890 */ /* 0x000fe2000fffe0ff */
[----:B------:R-:W-:Y:S01]  /*8c10*/  UMOV UR15, UR36 ;  /* 0x00000024000f7c82 */ /* 0x000fe20008000000 */
[----:B------:R-:W-:Y:S01]  /*8c20*/  UMOV UR14, UR10 ;  /* 0x0000000a000e7c82 */ /* 0x000fe20008000000 */
[----:B------:R3:W-:Y:S01]  /*8c30*/  UTMASTG.3D [UR24], [UR4] ;  /* 0x00000018040073b5 */ /* 0x0007e20008010000 */
[----:B------:R3:W-:Y:S01]  /*8c40*/  UTMASTG.3D [UR16], [UR4] ;  /* 0x00000010040073b5 */ /* 0x0007e20008010000 */
[----:B------:R3:W-:Y:S04]  /*8c50*/  UTMASTG.3D [UR20], [UR4] ;  /* 0x00000014040073b5 */ /* 0x0007e80008010000 */
[----:B------:R3:W-:Y:S01]  /*8c60*/  UTMASTG.3D [UR12], [UR4] ;  /* 0x0000000c040073b5 */ /* 0x0007e20008010000 */
[----:B------:R0:W-:Y:S01]  /*8c70*/  UTMACMDFLUSH ;  /* 0x00000000000079b7 */ /* 0x0001e20000000000 */
[----:B---3--:R-:W-:Y:S04]  /*8c80*/  DEPBAR.LE SB0, 0x0 ;  /* 0x000080000000791a */ /* 0x008fe80000000000 */
.L_x_143:
[----:B------:R-:W-:Y:S05]  /*8c90*/  BSYNC.RECONVERGENT B0 ;  /* 0x0000000000007941 */ /* 0x000fea0003800200 */
.L_x_142:
[----:B------:R-:W-:Y:S01]  /*8ca0*/  UISETP.NE.AND UP1, UPT, UR50, URZ, UPT ;  /* 0x000000ff3200728c */ /* 0x000fe2000bf25270 */
[----:B------:R-:W-:Y:S01]  /*8cb0*/  R2UR UR4, R88 ;  /* 0x00000000580472ca */ /* 0x000fe200000e0000 */
[----:B------:R-:W-:Y:S01]  /*8cc0*/  UISETP.NE.AND UP0, UPT, UR6, 0x4, UPT ;  /* 0x000000040600788c */ /* 0x000fe2000bf05270 */
[----:B------:R-:W-:Y:S01]  /*8cd0*/  BAR.SYNC.DEFER_BLOCKING 0x1, 0x80 ;  /* 0x0042000000007b1d */ /* 0x000fe20000010000 */
[C---:B------:R-:W-:Y:S01]  /*8ce0*/  ISETP.NE.AND P0, PT, R89.reuse, 0x2, PT ;  /* 0x000000025900780c */ /* 0x040fe20003f05270 */
[----:B------:R-:W-:Y:S02]  /*8cf0*/  UIADD3 UR49, UPT, UPT, UR37, UR63, URZ ;  /* 0x0000003f25317290 */ /* 0x000fe4000fffe0ff */
[----:B------:R-:W-:Y:S01]  /*8d00*/  USEL UR39, UR6, URZ, UP0 ;  /* 0x000000ff06277287 */ /* 0x000fe20008000000 */
[----:B------:R-:W-:Y:S02]  /*8d10*/  SEL R0, RZ, 0x1, P0 ;  /* 0x00000001ff007807 */ /* 0x000fe40000000000 */
[----:B------:R-:W-:Y:S02]  /*8d20*/  SEL R89, R89, RZ, P0 ;  /* 0x000000ff59597207 */ /* 0x000fe40000000000 */
[----:B------:R-:W-:Y:S02]  /*8d30*/  LOP3.LUT R91, R91, R0, RZ, 0x3c, !PT ;  /* 0x000000005b5b7212 */ /* 0x000fe400078e3cff */
[----:B------:R-:W-:Y:S02]  /*8d40*/  UIADD3 UR48, UPT, UPT, UR38, UR4, URZ ;  /* 0x0000000426307290 */ /* 0x000fe4000fffe0ff */
[----:B------:R-:W-:Y:S06]  /*8d50*/  USEL UR4, URZ, 0x1, UP0 ;  /* 0x00000001ff047887 */ /* 0x000fec0008000000 */
[----:B------:R-:W-:Y:S01]  /*8d60*/  LOP3.LUT R92, R92, UR4, RZ, 0x3c, !PT ;  /* 0x000000045c5c7c12 */ /* 0x000fe2000f8e3cff */
[----:B------:R-:W-:Y:S01]  /*8d70*/  UMOV UR36, UR59 ;  /* 0x0000003b00247c82 */ /* 0x000fe20008000000 */
[----:B------:R-:W-:Y:S05]  /*8d80*/  BRA.U UP1, `(.L_x_144) ;  /* 0xffffffdd01347547 */ /* 0x000fea000b83ffff */
[----:B------:R-:W-:Y:S05]  /*8d90*/  EXIT ;  /* 0x000000000000794d */ /* 0x000fea0003800000 */
.L_x_25:
[----:B-1----:R1:W3:Y:S02]  /*8da0*/  SYNCS.PHASECHK.TRANS64.TRYWAIT P0, [R0+URZ+0x380], R2 ;  /* 0x00038002000075a7 */ /* 0x0022e400080011ff */
[----:B---3--:R-:W-:Y:S05]  /*8db0*/  @!P0 NANOSLEEP.SYNCS 0x989680 ;  /* 0x009896800000895d */ /* 0x008fea0003900000 */
[----:B------:R-:W3:Y:S02]  /*8dc0*/  @!P0 SYNCS.PHASECHK.TRANS64 P0, [R0+URZ+0x380], R2 ;  /* 0x00038002000085a7 */ /* 0x000ee400080010ff */
[----:B---3--:R-:W-:Y:S05]  /*8dd0*/  @!P0 BRA `(.L_x_25) ;  /* 0xfffffffc00f08947 */ /* 0x008fea000383ffff */
[----:B------:R-:W-:Y:S05]  /*8de0*/  BRA `(.L_x_145) ;  /* 0xffffff8c00f47947 */ /* 0x000fea000383ffff */
.L_x_28:
[----:B-1----:R-:W-:Y:S07]  /*8df0*/  MOV R0, UR33 ;  /* 0x0000002100007c02 */ /* 0x002fee0008000f00 */
.L_x_146:
[----:B-1----:R1:W3:Y:S02]  /*8e00*/  SYNCS.PHASECHK.TRANS64.TRYWAIT P0, [R0+URZ+0x178], R3 ;  /* 0x00017803000075a7 */ /* 0x0022e400080011ff */
[----:B---3--:R-:W-:Y:S05]  /*8e10*/  @!P0 NANOSLEEP.SYNCS 0x989680 ;  /* 0x009896800000895d */ /* 0x008fea0003900000 */
[----:B------:R-:W3:Y:S02]  /*8e20*/  @!P0 SYNCS.PHASECHK.TRANS64 P0, [R0+URZ+0x178], R3 ;  /* 0x00017803000085a7 */ /* 0x000ee400080010ff */
[----:B---3--:R-:W-:Y:S05]  /*8e30*/  @!P0 BRA `(.L_x_146) ;  /* 0xfffffffc00f08947 */ /* 0x008fea000383ffff */
[----:B------:R-:W-:Y:S05]  /*8e40*/  BRA `(.L_x_27) ;  /* 0xffffff9000347947 */ /* 0x000fea000383ffff */
.L_x_35:
[----:B-1----:R-:W-:Y:S07]  /*8e50*/  MOV R0, UR9 ;  /* 0x0000000900007c02 */ /* 0x002fee0008000f00 */
.L_x_147:
[----:B-1----:R1:W3:Y:S02]  /*8e60*/  SYNCS.PHASECHK.TRANS64.TRYWAIT P0, [R0+URZ+0x178], R3 ;  /* 0x00017803000075a7 */ /* 0x0022e400080011ff */
[----:B---3--:R-:W-:Y:S05]  /*8e70*/  @!P0 NANOSLEEP.SYNCS 0x989680 ;  /* 0x009896800000895d */ /* 0x008fea0003900000 */
[----:B------:R-:W3:Y:S02]  /*8e80*/  @!P0 SYNCS.PHASECHK.TRANS64 P0, [R0+URZ+0x178], R3 ;  /* 0x00017803000085a7 */ /* 0x000ee400080010ff */
[----:B---3--:R-:W-:Y:S05]  /*8e90*/  @!P0 BRA `(.L_x_147) ;  /* 0xfffffffc00f08947 */ /* 0x008fea000383ffff */
[----:B------:R-:W-:Y:S05]  /*8ea0*/  BRA `(.L_x_34) ;  /* 0xffffff9000f07947 */ /* 0x000fea000383ffff */
.L_x_40:
[----:B-1----:R1:W3:Y:S02]  /*8eb0*/  SYNCS.PHASECHK.TRANS64.TRYWAIT P0, [R3+URZ+0x310], R0 ;  /* 0x00031000030075a7 */ /* 0x0022e400080011ff */
[----:B---3--:R-:W-:Y:S05]  /*8ec0*/  @!P0 NANOSLEEP.SYNCS 0x989680 ;  /* 0x009896800000895d */ /* 0x008fea0003900000 */
[----:B------:R-:W3:Y:S02]  /*8ed0*/  @!P0 SYNCS.PHASECHK.TRANS64 P0, [R3+URZ+0x310], R0 ;  /* 0x00031000030085a7 */ /* 0x000ee400080010ff */
[----:B---3--:R-:W-:Y:S05]  /*8ee0*/  @!P0 BRA `(.L_x_40) ;  /* 0xfffffffc00f08947 */ /* 0x008fea000383ffff */
[----:B------:R-:W-:Y:S05]  /*8ef0*/  BRA `(.L_x_148) ;  /* 0xffffff9400907947 */ /* 0x000fea000383ffff */
.L_x_44:
[----:B------:R-:W-:-:S07]  /*8f00*/  MOV R0, UR4 ;  /* 0x0000000400007c02 */ /* 0x000fce0008000f00 */
.L_x_149:
[----:B-1----:R1:W3:Y:S02]  /*8f10*/  SYNCS.PHASECHK.TRANS64.TRYWAIT P0, [R0+URZ], R2 ;  /* 0x00000002000075a7 */ /* 0x0022e400080011ff */
[----:B---3--:R-:W-:Y:S05]  /*8f20*/  @!P0 NANOSLEEP.SYNCS 0x989680 ;  /* 0x009896800000895d */ /* 0x008fea0003900000 */
[----:B------:R-:W3:Y:S02]  /*8f30*/  @!P0 SYNCS.PHASECHK.TRANS64 P0, [R0+URZ], R2 ;  /* 0x00000002000085a7 */ /* 0x000ee400080010ff */
[----:B---3--:R-:W-:Y:S05]  /*8f40*/  @!P0 BRA `(.L_x_149) ;  /* 0xfffffffc00f08947 */ /* 0x008fea000383ffff */
[----:B------:R-:W-:Y:S05]  /*8f50*/  BRA `(.L_x_150) ;  /* 0xffffff9c00387947 */ /* 0x000fea000383ffff */
.L_x_45:
[----:B------:R-:W-:-:S07]  /*8f60*/  MOV R0, UR5 ;  /* 0x0000000500007c02 */ /* 0x000fce0008000f00 */
.L_x_151:
[----:B-1----:R1:W3:Y:S02]  /*8f70*/  SYNCS.PHASECHK.TRANS64.TRYWAIT P0, [R0+URZ], R3 ;  /* 0x00000003000075a7 */ /* 0x0022e400080011ff */
[----:B---3--:R-:W-:Y:S05]  /*8f80*/  @!P0 NANOSLEEP.SYNCS 0x989680 ;  /* 0x009896800000895d */ /* 0x008fea0003900000 */
[----:B------:R-:W3:Y:S02]  /*8f90*/  @!P0 SYNCS.PHASECHK.TRANS64 P0, [R0+URZ], R3 ;  /* 0x00000003000085a7 */ /* 0x000ee400080010ff */
[----:B---3--:R-:W-:Y:S05]  /*8fa0*/  @!P0 BRA `(.L_x_151) ;  /* 0xfffffffc00f08947 */ /* 0x008fea000383ffff */
[----:B------:R-:W-:Y:S05]  /*8fb0*/  BRA `(.L_x_152) ;  /* 0xffffff9c00447947 */ /* 0x000fea000383ffff */
.L_x_46:
[----:B------:R-:W-:-:S07]  /*8fc0*/  MOV R0, UR5 ;  /* 0x0000000500007c02 */ /* 0x000fce0008000f00 */
.L_x_153:
[----:B-1----:R1:W3:Y:S02]  /*8fd0*/  SYNCS.PHASECHK.TRANS64.TRYWAIT P0, [R0+URZ], R3 ;  /* 0x00000003000075a7 */ /* 0x0022e400080011ff */
[----:B---3--:R-:W-:Y:S05]  /*8fe0*/  @!P0 NANOSLEEP.SYNCS 0x989680 ;  /* 0x009896800000895d */ /* 0x008fea0003900000 */
[----:B------:R-:W3:Y:S02]  /*8ff0*/  @!P0 SYNCS.PHASECHK.TRANS64 P0, [R0+URZ], R3 ;  /* 0x00000003000085a7 */ /* 0x000ee400080010ff */
[----:B---3--:R-:W-:Y:S05]  /*9000*/  @!P0 BRA `(.L_x_153) ;  /* 0xfffffffc00f08947 */ /* 0x008fea000383ffff */
[----:B------:R-:W-:Y:S05]  /*9010*/  BRA `(.L_x_154) ;  /* 0xffffff9c00507947 */ /* 0x000fea000383ffff */
.L_x_47:
[----:B------:R-:W-:-:S07]  /*9020*/  MOV R0, UR5 ;  /* 0x0000000500007c02 */ /* 0x000fce0008000f00 */
.L_x_155:
[----:B-1----:R1:W3:Y:S02]  /*9030*/  SYNCS.PHASECHK.TRANS64.TRYWAIT P0, [R0+URZ], R3 ;  /* 0x00000003000075a7 */ /* 0x0022e400080011ff */
[----:B---3--:R-:W-:Y:S05]  /*9040*/  @!P0 NANOSLEEP.SYNCS 0x989680 ;  /* 0x009896800000895d */ /* 0x008fea0003900000 */
[----:B------:R-:W3:Y:S02]  /*9050*/  @!P0 SYNCS.PHASECHK.TRANS64 P0, [R0+URZ], R3 ;  /* 0x00000003000085a7 */ /* 0x000ee400080010ff */
[----:B---3--:R-:W-:Y:S05]  /*9060*/  @!P0 BRA `(.L_x_155) ;  /* 0xfffffffc00f08947 */ /* 0x008fea000383ffff */
[----:B------:R-:W-:Y:S05]  /*9070*/  BRA `(.L_x_156) ;  /* 0xffffff9c005c7947 */ /* 0x000fea000383ffff */
.L_x_48:
[----:B------:R-:W-:-:S07]  /*9080*/  MOV R0, UR5 ;  /* 0x0000000500007c02 */ /* 0x000fce0008000f00 */
.L_x_157:
[----:B-1----:R1:W3:Y:S02]  /*9090*/  SYNCS.PHASECHK.TRANS64.TRYWAIT P0, [R0+URZ], R3 ;  /* 0x00000003000075a7 */ /* 0x0022e400080011ff */
[----:B---3--:R-:W-:Y:S05]  /*90a0*/  @!P0 NANOSLEEP.SYNCS 0x989680 ;  /* 0x009896800000895d */ /* 0x008fea0003900000 */
[----:B------:R-:W3:Y:S02]  /*90b0*/  @!P0 SYNCS.PHASECHK.TRANS64 P0, [R0+URZ], R3 ;  /* 0x00000003000085a7 */ /* 0x000ee400080010ff */
[----:B---3--:R-:W-:Y:S05]  /*90c0*/  @!P0 BRA `(.L_x_157) ;  /* 0xfffffffc00f08947 */ /* 0x008fea000383ffff */
[----:B------:R-:W-:Y:S05]  /*90d0*/  BRA `(.L_x_158) ;  /* 0xffffff9c00687947 */ /* 0x000fea000383ffff */
.L_x_49:
[----:B------:R-:W-:-:S07]  /*90e0*/  MOV R0, UR5 ;  /* 0x0000000500007c02 */ /* 0x000fce0008000f00 */
.L_x_159:
[----:B-1----:R1:W3:Y:S02]  /*90f0*/  SYNCS.PHASECHK.TRANS64.TRYWAIT P0, [R0+URZ], R3 ;  /* 0x00000003000075a7 */ /* 0x0022e400080011ff */
[----:B---3--:R-:W-:Y:S05]  /*9100*/  @!P0 NANOSLEEP.SYNCS 0x989680 ;  /* 0x009896800000895d */ /* 0x008fea0003900000 */
[----:B------:R-:W3:Y:S02]  /*9110*/  @!P0 SYNCS.PHASECHK.TRANS64 P0, [R0+URZ], R3 ;  /* 0x00000003000085a7 */ /* 0x000ee400080010ff */
[----:B---3--:R-:W-:Y:S05]  /*9120*/  @!P0 BRA `(.L_x_159) ;  /* 0xfffffffc00f08947 */ /* 0x008fea000383ffff */
[----:B------:R-:W-:Y:S05]  /*9130*/  BRA `(.L_x_160) ;  /* 0xffffff9c00747947 */ /* 0x000fea000383ffff */
.L_x_50:
[----:B------:R-:W-:-:S07]  /*9140*/  MOV R0, UR5 ;  /* 0x0000000500007c02 */ /* 0x000fce0008000f00 */
.L_x_161:
[----:B-1----:R1:W3:Y:S02]  /*9150*/  SYNCS.PHASECHK.TRANS64.TRYWAIT P0, [R0+URZ], R3 ;  /* 0x00000003000075a7 */ /* 0x0022e400080011ff */
[----:B---3--:R-:W-:Y:S05]  /*9160*/  @!P0 NANOSLEEP.SYNCS 0x989680 ;  /* 0x009896800000895d */ /* 0x008fea0003900000 */
[----:B------:R-:W3:Y:S02]  /*9170*/  @!P0 SYNCS.PHASECHK.TRANS64 P0, [R0+URZ], R3 ;  /* 0x00000003000085a7 */ /* 0x000ee400080010ff */
[----:B---3--:R-:W-:Y:S05]  /*9180*/  @!P0 BRA `(.L_x_161) ;  /* 0xfffffffc00f08947 */ /* 0x008fea000383ffff */
[----:B------:R-:W-:Y:S05]  /*9190*/  BRA `(.L_x_162) ;  /* 0xffffff9c00807947 */ /* 0x000fea000383ffff */
.L_x_51:
[----:B------:R-:W-:-:S07]  /*91a0*/  MOV R0, UR5 ;  /* 0x0000000500007c02 */ /* 0x000fce0008000f00 */
.L_x_163:
[----:B-1----:R1:W3:Y:S02]  /*91b0*/  SYNCS.PHASECHK.TRANS64.TRYWAIT P0, [R0+URZ], R3 ;  /* 0x00000003000075a7 */ /* 0x0022e400080011ff */
[----:B---3--:R-:W-:Y:S05]  /*91c0*/  @!P0 NANOSLEEP.SYNCS 0x989680 ;  /* 0x009896800000895d */ /* 0x008fea0003900000 */
[----:B------:R-:W3:Y:S02]  /*91d0*/  @!P0 SYNCS.PHASECHK.TRANS64 P0, [R0+URZ], R3 ;  /* 0x00000003000085a7 */ /* 0x000ee400080010ff */
[----:B---3--:R-:W-:Y:S05]  /*91e0*/  @!P0 BRA `(.L_x_163) ;  /* 0xfffffffc00f08947 */ /* 0x008fea000383ffff */
[----:B------:R-:W-:Y:S05]  /*91f0*/  BRA `(.L_x_164) ;  /* 0xffffff9c008c7947 */ /* 0x000fea000383ffff */
.L_x_52:
[----:B------:R-:W-:-:S07]  /*9200*/  MOV R0, UR5 ;  /* 0x0000000500007c02 */ /* 0x000fce0008000f00 */
.L_x_165:
[----:B-1----:R1:W3:Y:S02]  /*9210*/  SYNCS.PHASECHK.TRANS64.TRYWAIT P0, [R0+URZ], R3 ;  /* 0x00000003000075a7 */ /* 0x0022e400080011ff */
[----:B---3--:R-:W-:Y:S05]  /*9220*/  @!P0 NANOSLEEP.SYNCS 0x989680 ;  /* 0x009896800000895d */ /* 0x008fea0003900000 */
[----:B------:R-:W3:Y:S02]  /*9230*/  @!P0 SYNCS.PHASECHK.TRANS64 P0, [R0+URZ], R3 ;  /* 0x00000003000085a7 */ /* 0x000ee400080010ff */
[----:B---3--:R-:W-:Y:S05]  /*9240*/  @!P0 BRA `(.L_x_165) ;  /* 0xfffffffc00f08947 */ /* 0x008fea000383ffff */
[----:B------:R-:W-:Y:S05]  /*9250*/  BRA `(.L_x_166) ;  /* 0xffffff9c00987947 */ /* 0x000fea000383ffff */
.L_x_53:
[----:B------:R-:W-:-:S07]  /*9260*/  MOV R0, UR5 ;  /* 0x0000000500007c02 */ /* 0x000fce0008000f00 */
.L_x_167:
[----:B-1----:R1:W3:Y:S02]  /*9270*/  SYNCS.PHASECHK.TRANS64.TRYWAIT P0, [R0+URZ], R3 ;  /* 0x00000003000075a7 */ /* 0x0022e400080011ff */
[----:B---3--:R-:W-:Y:S05]  /*9280*/  @!P0 NANOSLEEP.SYNCS 0x989680 ;  /* 0x009896800000895d */ /* 0x008fea0003900000 */
[----:B------:R-:W3:Y:S02]  /*9290*/  @!P0 SYNCS.PHASECHK.TRANS64 P0, [R0+URZ], R3 ;  /* 0x00000003000085a7 */ /* 0x000ee400080010ff */
[----:B---3--:R-:W-:Y:S05]  /*92a0*/  @!P0 BRA `(.L_x_167) ;  /* 0xfffffffc00f08947 */ /* 0x008fea000383ffff */
[----:B------:R-:W-:Y:S05]  /*92b0*/  BRA `(.L_x_168) ;  /* 0xffffff9c00a47947 */ /* 0x000fea000383ffff */
.L_x_54:
[----:B------:R-:W-:-:S07]  /*92c0*/  MOV R0, UR5 ;  /* 0x0000000500007c02 */ /* 0x000fce0008000f00 */
.L_x_169:
[----:B-1----:R1:W3:Y:S02]  /*92d0*/  SYNCS.PHASECHK.TRANS64.TRYWAIT P0, [R0+URZ], R3 ;  /* 0x00000003000075a7 */ /* 0x0022e400080011ff */
[----:B---3--:R-:W-:Y:S05]  /*92e0*/  @!P0 NANOSLEEP.SYNCS 0x989680 ;  /* 0x009896800000895d */ /* 0x008fea0003900000 */
[----:B------:R-:W3:Y:S02]  /*92f0*/  @!P0 SYNCS.PHASECHK.TRANS64 P0, [R0+URZ], R3 ;  /* 0x00000003000085a7 */ /* 0x000ee400080010ff */
[----:B---3--:R-:W-:Y:S05]  /*9300*/  @!P0 BRA `(.L_x_169) ;  /* 0xfffffffc00f08947 */ /* 0x008fea000383ffff */
[----:B------:R-:W-:Y:S05]  /*9310*/  BRA `(.L_x_170) ;  /* 0xffffff9c00b07947 */ /* 0x000fea000383ffff */
.L_x_55:
[----:B------:R-:W-:-:S07]  /*9320*/  MOV R0, UR5 ;  /* 0x0000000500007c02 */ /* 0x000fce0008000f00 */
.L_x_171:
[----:B-1----:R1:W3:Y:S02]  /*9330*/  SYNCS.PHASECHK.TRANS64.TRYWAIT P0, [R0+URZ], R3 ;  /* 0x00000003000075a7 */ /* 0x0022e400080011ff */
[----:B---3--:R-:W-:Y:S05]  /*9340*/  @!P0 NANOSLEEP.SYNCS 0x989680 ;  /* 0x009896800000895d */ /* 0x008fea0003900000 */
[----:B------:R-:W3:Y:S02]  /*9350*/  @!P0 SYNCS.PHASECHK.TRANS64 P0, [R0+URZ], R3 ;  /* 0x00000003000085a7 */ /* 0x000ee400080010ff */
[----:B---3--:R-:W-:Y:S05]  /*9360*/  @!P0 BRA `(.L_x_171) ;  /* 0xfffffffc00f08947 */ /* 0x008fea000383ffff */
[----:B------:R-:W-:Y:S05]  /*9370*/  BRA `(.L_x_172) ;  /* 0xffffff9c00bc7947 */ /* 0x000fea000383ffff */
.L_x_56:
[----:B------:R-:W-:-:S07]  /*9380*/  MOV R0, UR5 ;  /* 0x0000000500007c02 */ /* 0x000fce0008000f00 */
.L_x_173:
[----:B-1----:R1:W3:Y:S02]  /*9390*/  SYNCS.PHASECHK.TRANS64.TRYWAIT P0, [R0+URZ], R3 ;  /* 0x00000003000075a7 */ /* 0x0022e400080011ff */
[----:B---3--:R-:W-:Y:S05]  /*93a0*/  @!P0 NANOSLEEP.SYNCS 0x989680 ;  /* 0x009896800000895d */ /* 0x008fea0003900000 */
[----:B------:R-:W3:Y:S02]  /*93b0*/  @!P0 SYNCS.PHASECHK.TRANS64 P0, [R0+URZ], R3 ;  /* 0x00000003000085a7 */ /* 0x000ee400080010ff */
[----:B---3--:R-:W-:Y:S05]  /*93c0*/  @!P0 BRA `(.L_x_173) ;  /* 0xfffffffc00f08947 */ /* 0x008fea000383ffff */
[----:B------:R-:W-:Y:S05]  /*93d0*/  BRA `(.L_x_174) ;  /* 0xffffff9c00c87947 */ /* 0x000fea000383ffff */
.L_x_57:
[----:B------:R-:W-:-:S07]  /*93e0*/  MOV R0, UR5 ;  /* 0x0000000500007c02 */ /* 0x000fce0008000f00 */
.L_x_175:
[----:B-1----:R1:W3:Y:S02]  /*93f0*/  SYNCS.PHASECHK.TRANS64.TRYWAIT P0, [R0+URZ], R3 ;  /* 0x00000003000075a7 */ /* 0x0022e400080011ff */
[----:B---3--:R-:W-:Y:S05]  /*9400*/  @!P0 NANOSLEEP.SYNCS 0x989680 ;  /* 0x009896800000895d */ /* 0x008fea0003900000 */
[----:B------:R-:W3:Y:S02]  /*9410*/  @!P0 SYNCS.PHASECHK.TRANS64 P0, [R0+URZ], R3 ;  /* 0x00000003000085a7 */ /* 0x000ee400080010ff */
[----:B---3--:R-:W-:Y:S05]  /*9420*/  @!P0 BRA `(.L_x_175) ;  /* 0xfffffffc00f08947 */ /* 0x008fea000383ffff */
[----:B------:R-:W-:Y:S05]  /*9430*/  BRA `(.L_x_176) ;  /* 0xffffff9c00d47947 */ /* 0x000fea000383ffff */
.L_x_58:
[----:B------:R-:W-:-:S07]  /*9440*/  MOV R0, UR5 ;  /* 0x0000000500007c02 */ /* 0x000fce0008000f00 */
.L_x_177:
[----:B-1----:R1:W3:Y:S02]  /*9450*/  SYNCS.PHASECHK.TRANS64.TRYWAIT P0, [R0+URZ], R3 ;  /* 0x00000003000075a7 */ /* 0x0022e400080011ff */
[----:B---3--:R-:W-:Y:S05]  /*9460*/  @!P0 NANOSLEEP.SYNCS 0x989680 ;  /* 0x009896800000895d */ /* 0x008fea0003900000 */
[----:B------:R-:W3:Y:S02]  /*9470*/  @!P0 SYNCS.PHASECHK.TRANS64 P0, [R0+URZ], R3 ;  /* 0x00000003000085a7 */ /* 0x000ee400080010ff */
[----:B---3--:R-:W-:Y:S05]  /*9480*/  @!P0 BRA `(.L_x_177) ;  /* 0xfffffffc00f08947 */ /* 0x008fea000383ffff */
[----:B------:R-:W-:Y:S05]  /*9490*/  BRA `(.L_x_178) ;  /* 0xffffff9c00e07947 */ /* 0x000fea000383ffff */
.L_x_59:
[----:B------:R-:W-:-:S07]  /*94a0*/  MOV R0, UR5 ;  /* 0x0000000500007c02 */ /* 0x000fce0008000f00 */
.L_x_179:
[----:B-1----:R1:W3:Y:S02]  /*94b0*/  SYNCS.PHASECHK.TRANS64.TRYWAIT P0, [R0+URZ], R3 ;  /* 0x00000003000075a7 */ /* 0x0022e400080011ff */
[----:B---3--:R-:W-:Y:S05]  /*94c0*/  @!P0 NANOSLEEP.SYNCS 0x989680 ;  /* 0x009896800000895d */ /* 0x008fea0003900000 */
[----:B------:R-:W3:Y:S02]  /*94d0*/  @!P0 SYNCS.PHASECHK.TRANS64 P0, [R0+URZ], R3 ;  /* 0x00000003000085a7 */ /* 0x000ee400080010ff */
[----:B---3--:R-:W-:Y:S05]  /*94e0*/  @!P0 BRA `(.L_x_179) ;  /* 0xfffffffc00f08947 */ /* 0x008fea000383ffff */
[----:B------:R-:W-:Y:S05]  /*94f0*/  BRA `(.L_x_180) ;  /* 0xffffff9c00ec7947 */ /* 0x000fea000383ffff */
.L_x_60:
[----:B------:R-:W-:-:S07]  /*9500*/  MOV R0, UR5 ;  /* 0x0000000500007c02 */ /* 0x000fce0008000f00 */
.L_x_181:
[----:B-1----:R1:W3:Y:S02]  /*9510*/  SYNCS.PHASECHK.TRANS64.TRYWAIT P0, [R0+URZ], R3 ;  /* 0x00000003000075a7 */ /* 0x0022e400080011ff */
[----:B---3--:R-:W-:Y:S05]  /*9520*/  @!P0 NANOSLEEP.SYNCS 0x989680 ;  /* 0x009896800000895d */ /* 0x008fea0003900000 */
[----:B------:R-:W3:Y:S02]  /*9530*/  @!P0 SYNCS.PHASECHK.TRANS64 P0, [R0+URZ], R3 ;  /* 0x00000003000085a7 */ /* 0x000ee400080010ff */
[----:B---3--:R-:W-:Y:S05]  /*9540*/  @!P0 BRA `(.L_x_181) ;  /* 0xfffffffc00f08947 */ /* 0x008fea000383ffff */
[----:B------:R-:W-:Y:S05]  /*9550*/  BRA `(.L_x_182) ;  /* 0xffffff9c00f87947 */ /* 0x000fea000383ffff */
.L_x_61:
[----:B------:R-:W-:-:S07]  /*9560*/  MOV R0, UR5 ;  /* 0x0000000500007c02 */ /* 0x000fce0008000f00 */
.L_x_183:
[----:B-1----:R1:W3:Y:S02]  /*9570*/  SYNCS.PHASECHK.TRANS64.TRYWAIT P0, [R0+URZ], R3 ;  /* 0x00000003000075a7 */ /* 0x0022e400080011ff */
[----:B---3--:R-:W-:Y:S05]  /*9580*/  @!P0 NANOSLEEP.SYNCS 0x989680 ;  /* 0x009896800000895d */ /* 0x008fea0003900000 */
[----:B------:R-:W3:Y:S02]  /*9590*/  @!P0 SYNCS.PHASECHK.TRANS64 P0, [R0+URZ], R3 ;  /* 0x00000003000085a7 */ /* 0x000ee400080010ff */
[----:B---3--:R-:W-:Y:S05]  /*95a0*/  @!P0 BRA `(.L_x_183) ;  /* 0xfffffffc00f08947 */ /* 0x008fea000383ffff */
[----:B------:R-:W-:Y:S05]  /*95b0*/  BRA `(.L_x_184) ;  /* 0xffffffa000047947 */ /* 0x000fea000383ffff */
.L_x_62:
[----:B------:R-:W-:-:S07]  /*95c0*/  MOV R0, UR5 ;  /* 0x0000000500007c02 */ /* 0x000fce0008000f00 */
.L_x_185:
[----:B-1----:R1:W3:Y:S02]  /*95d0*/  SYNCS.PHASECHK.TRANS64.TRYWAIT P0, [R0+URZ], R3 ;  /* 0x00000003000075a7 */ /* 0x0022e400080011ff */
[----:B---3--:R-:W-:Y:S05]  /*95e0*/  @!P0 NANOSLEEP.SYNCS 0x989680 ;  /* 0x009896800000895d */ /* 0x008fea0003900000 */
[----:B------:R-:W3:Y:S02]  /*95f0*/  @!P0 SYNCS.PHASECHK.TRANS64 P0, [R0+URZ], R3 ;  /* 0x00000003000085a7 */ /* 0x000ee400080010ff */
[----:B---3--:R-:W-:Y:S05]  /*9600*/  @!P0 BRA `(.L_x_185) ;  /* 0xfffffffc00f08947 */ /* 0x008fea000383ffff */
[----:B------:R-:W-:Y:S05]  /*9610*/  BRA `(.L_x_186) ;  /* 0xffffffa000107947 */ /* 0x000fea000383ffff */
.L_x_63:
[----:B------:R-:W-:-:S07]  /*9620*/  MOV R0, UR5 ;  /* 0x0000000500007c02 */ /* 0x000fce0008000f00 */
.L_x_187:
[----:B-1----:R1:W3:Y:S02]  /*9630*/  SYNCS.PHASECHK.TRANS64.TRYWAIT P0, [R0+URZ], R3 ;  /* 0x00000003000075a7 */ /* 0x0022e400080011ff */
[----:B---3--:R-:W-:Y:S05]  /*9640*/  @!P0 NANOSLEEP.SYNCS 0x989680 ;  /* 0x009896800000895d */ /* 0x008fea0003900000 */
[----:B------:R-:W3:Y:S02]  /*9650*/  @!P0 SYNCS.PHASECHK.TRANS64 P0, [R0+URZ], R3 ;  /* 0x00000003000085a7 */ /* 0x000ee400080010ff */
[----:B---3--:R-:W-:Y:S05]  /*9660*/  @!P0 BRA `(.L_x_187) ;  /* 0xfffffffc00f08947 */ /* 0x008fea000383ffff */
[----:B------:R-:W-:Y:S05]  /*9670*/  BRA `(.L_x_188) ;  /* 0xffffffa0001c7947 */ /* 0x000fea000383ffff */
.L_x_64:
[----:B------:R-:W-:-:S07]  /*9680*/  MOV R0, UR5 ;  /* 0x0000000500007c02 */ /* 0x000fce0008000f00 */
.L_x_189:
[----:B-1----:R1:W3:Y:S02]  /*9690*/  SYNCS.PHASECHK.TRANS64.TRYWAIT P0, [R0+URZ], R3 ;  /* 0x00000003000075a7 */ /* 0x0022e400080011ff */
[----:B---3--:R-:W-:Y:S05]  /*96a0*/  @!P0 NANOSLEEP.SYNCS 0x989680 ;  /* 0x009896800000895d */ /* 0x008fea0003900000 */
[----:B------:R-:W3:Y:S02]  /*96b0*/  @!P0 SYNCS.PHASECHK.TRANS64 P0, [R0+URZ], R3 ;  /* 0x00000003000085a7 */ /* 0x000ee400080010ff */
[----:B---3--:R-:W-:Y:S05]  /*96c0*/  @!P0 BRA `(.L_x_189) ;  /* 0xfffffffc00f08947 */ /* 0x008fea000383ffff */
[----:B------:R-:W-:Y:S05]  /*96d0*/  BRA `(.L_x_190) ;  /* 0xffffffa000287947 */ /* 0x000fea000383ffff */
.L_x_65:
[----:B------:R-:W-:-:S07]  /*96e0*/  MOV R0, UR5 ;  /* 0x0000000500007c02 */ /* 0x000fce0008000f00 */
.L_x_191:
[----:B-1----:R1:W3:Y:S02]  /*96f0*/  SYNCS.PHASECHK.TRANS64.TRYWAIT P0, [R0+URZ], R3 ;  /* 0x00000003000075a7 */ /* 0x0022e400080011ff */
[----:B---3--:R-:W-:Y:S05]  /*9700*/  @!P0 NANOSLEEP.SYNCS 0x989680 ;  /* 0x009896800000895d */ /* 0x008fea0003900000 */
[----:B------:R-:W3:Y:S02]  /*9710*/  @!P0 SYNCS.PHASECHK.TRANS64 P0, [R0+URZ], R3 ;  /* 0x00000003000085a7 */ /* 0x000ee400080010ff */
[----:B---3--:R-:W-:Y:S05]  /*9720*/  @!P0 BRA `(.L_x_191) ;  /* 0xfffffffc00f08947 */ /* 0x008fea000383ffff */
[----:B------:R-:W-:Y:S05]  /*9730*/  BRA `(.L_x_192) ;  /* 0xffffffa000347947 */ /* 0x000fea000383ffff */
.L_x_66:
[----:B------:R-:W-:-:S07]  /*9740*/  MOV R0, UR5 ;  /* 0x0000000500007c02 */ /* 0x000fce0008000f00 */
.L_x_193:
[----:B-1----:R1:W3:Y:S02]  /*9750*/  SYNCS.PHASECHK.TRANS64.TRYWAIT P0, [R0+URZ], R3 ;  /* 0x00000003000075a7 */ /* 0x0022e400080011ff */
[----:B---3--:R-:W-:Y:S05]  /*9760*/  @!P0 NANOSLEEP.SYNCS 0x989680 ;  /* 0x009896800000895d */ /* 0x008fea0003900000 */
[----:B------:R-:W3:Y:S02]  /*9770*/  @!P0 SYNCS.PHASECHK.TRANS64 P0, [R0+URZ], R3 ;  /* 0x00000003000085a7 */ /* 0x000ee400080010ff */
[----:B---3--:R-:W-:Y:S05]  /*9780*/  @!P0 BRA `(.L_x_193) ;  /* 0xfffffffc00f08947 */ /* 0x008fea000383ffff */
[----:B------:R-:W-:Y:S05]  /*9790*/  BRA `(.L_x_194) ;  /* 0xffffffa000407947 */ /* 0x000fea000383ffff */
.L_x_67:
[----:B------:R-:W-:-:S07]  /*97a0*/  MOV R0, UR5 ;  /* 0x0000000500007c02 */ /* 0x000fce0008000f00 */
.L_x_195:
[----:B-1----:R1:W3:Y:S02]  /*97b0*/  SYNCS.PHASECHK.TRANS64.TRYWAIT P0, [R0+URZ], R3 ;  /* 0x00000003000075a7 */ /* 0x0022e400080011ff */
[----:B---3--:R-:W-:Y:S05]  /*97c0*/  @!P0 NANOSLEEP.SYNCS 0x989680 ;  /* 0x009896800000895d */ /* 0x008fea0003900000 */
[----:B------:R-:W3:Y:S02]  /*97d0*/  @!P0 SYNCS.PHASECHK.TRANS64 P0, [R0+URZ], R3 ;  /* 0x00000003000085a7 */ /* 0x000ee400080010ff */
[----:B---3--:R-:W-:Y:S05]  /*97e0*/  @!P0 BRA `(.L_x_195) ;  /* 0xfffffffc00f08947 */ /* 0x008fea000383ffff */
[----:B------:R-:W-:Y:S05]  /*97f0*/  BRA `(.L_x_196) ;  /* 0xffffffa0004c7947 */ /* 0x000fea000383ffff */
.L_x_68:
[----:B------:R-:W-:-:S07]  /*9800*/  MOV R0, UR5 ;  /* 0x0000000500007c02 */ /* 0x000fce0008000f00 */
.L_x_197:
[----:B-1----:R1:W3:Y:S02]  /*9810*/  SYNCS.PHASECHK.TRANS64.TRYWAIT P0, [R0+URZ], R3 ;  /* 0x00000003000075a7 */ /* 0x0022e400080011ff */
[----:B---3--:R-:W-:Y:S05]  /*9820*/  @!P0 NANOSLEEP.SYNCS 0x989680 ;  /* 0x009896800000895d */ /* 0x008fea0003900000 */
[----:B------:R-:W3:Y:S02]  /*9830*/  @!P0 SYNCS.PHASECHK.TRANS64 P0, [R0+URZ], R3 ;  /* 0x00000003000085a7 */ /* 0x000ee400080010ff */
[----:B---3--:R-:W-:Y:S05]  /*9840*/  @!P0 BRA `(.L_x_197) ;  /* 0xfffffffc00f08947 */ /* 0x008fea000383ffff */
[----:B------:R-:W-:Y:S05]  /*9850*/  BRA `(.L_x_198) ;  /* 0xffffffa000587947 */ /* 0x000fea000383ffff */
.L_x_69:
[----:B------:R-:W-:-:S07]  /*9860*/  MOV R0, UR5 ;  /* 0x0000000500007c02 */ /* 0x000fce0008000f00 */
.L_x_199:
[----:B-1----:R1:W3:Y:S02]  /*9870*/  SYNCS.PHASECHK.TRANS64.TRYWAIT P0, [R0+URZ], R3 ;  /* 0x00000003000075a7 */ /* 0x0022e400080011ff */
[----:B---3--:R-:W-:Y:S05]  /*9880*/  @!P0 NANOSLEEP.SYNCS 0x989680 ;  /* 0x009896800000895d */ /* 0x008fea0003900000 */
[----:B------:R-:W3:Y:S02]  /*9890*/  @!P0 SYNCS.PHASECHK.TRANS64 P0, [R0+URZ], R3 ;  /* 0x00000003000085a7 */ /* 0x000ee400080010ff */
[----:B---3--:R-:W-:Y:S05]  /*98a0*/  @!P0 BRA `(.L_x_199) ;  /* 0xfffffffc00f08947 */ /* 0x008fea000383ffff */
[----:B------:R-:W-:Y:S05]  /*98b0*/  BRA `(.L_x_200) ;  /* 0xffffffa000647947 */ /* 0x000fea000383ffff */
.L_x_70:
[----:B------:R-:W-:-:S07]  /*98c0*/  MOV R0, UR5 ;  /* 0x0000000500007c02 */ /* 0x000fce0008000f00 */
.L_x_201:
[----:B-1----:R1:W3:Y:S02]  /*98d0*/  SYNCS.PHASECHK.TRANS64.TRYWAIT P0, [R0+URZ], R3 ;  /* 0x00000003000075a7 */ /* 0x0022e400080011ff */
[----:B---3--:R-:W-:Y:S05]  /*98e0*/  @!P0 NANOSLEEP.SYNCS 0x989680 ;  /* 0x009896800000895d */ /* 0x008fea0003900000 */
[----:B------:R-:W3:Y:S02]  /*98f0*/  @!P0 SYNCS.PHASECHK.TRANS64 P0, [R0+URZ], R3 ;  /* 0x00000003000085a7 */ /* 0x000ee400080010ff */
[----:B---3--:R-:W-:Y:S05]  /*9900*/  @!P0 BRA `(.L_x_201) ;  /* 0xfffffffc00f08947 */ /* 0x008fea000383ffff */
[----:B------:R-:W-:Y:S05]  /*9910*/  BRA `(.L_x_202) ;  /* 0xffffffa000707947 */ /* 0x000fea000383ffff */
.L_x_71:
[----:B------:R-:W-:-:S07]  /*9920*/  MOV R0, UR5 ;  /* 0x0000000500007c02 */ /* 0x000fce0008000f00 */
.L_x_203:
[----:B-1----:R1:W3:Y:S02]  /*9930*/  SYNCS.PHASECHK.TRANS64.TRYWAIT P0, [R0+URZ], R3 ;  /* 0x00000003000075a7 */ /* 0x0022e400080011ff */
[----:B---3--:R-:W-:Y:S05]  /*9940*/  @!P0 NANOSLEEP.SYNCS 0x989680 ;  /* 0x009896800000895d */ /* 0x008fea0003900000 */
[----:B------:R-:W3:Y:S02]  /*9950*/  @!P0 SYNCS.PHASECHK.TRANS64 P0, [R0+URZ], R3 ;  /* 0x00000003000085a7 */ /* 0x000ee400080010ff */
[----:B---3--:R-:W-:Y:S05]  /*9960*/  @!P0 BRA `(.L_x_203) ;  /* 0xfffffffc00f08947 */ /* 0x008fea000383ffff */
[----:B------:R-:W-:Y:S05]  /*9970*/  BRA `(.L_x_204) ;  /* 0xffffffa0007c7947 */ /* 0x000fea000383ffff */
.L_x_72:
[----:B------:R-:W-:-:S07]  /*9980*/  MOV R0, UR5 ;  /* 0x0000000500007c02 */ /* 0x000fce0008000f00 */
.L_x_205:
[----:B-1----:R1:W3:Y:S02]  /*9990*/  SYNCS.PHASECHK.TRANS64.TRYWAIT P0, [R0+URZ], R3 ;  /* 0x00000003000075a7 */ /* 0x0022e400080011ff */
[----:B---3--:R-:W-:Y:S05]  /*99a0*/  @!P0 NANOSLEEP.SYNCS 0x989680 ;  /* 0x009896800000895d */ /* 0x008fea0003900000 */
[----:B------:R-:W3:Y:S02]  /*99b0*/  @!P0 SYNCS.PHASECHK.TRANS64 P0, [R0+URZ], R3 ;  /* 0x00000003000085a7 */ /* 0x000ee400080010ff */
[----:B---3--:R-:W-:Y:S05]  /*99c0*/  @!P0 BRA `(.L_x_205) ;  /* 0xfffffffc00f08947 */ /* 0x008fea000383ffff */
[----:B------:R-:W-:Y:S05]  /*99d0*/  BRA `(.L_x_206) ;  /* 0xffffffa000887947 */ /* 0x000fea000383ffff */
.L_x_73:
[----:B------:R-:W-:-:S07]  /*99e0*/  MOV R0, UR5 ;  /* 0x0000000500007c02 */ /* 0x000fce0008000f00 */
.L_x_207:
[----:B-1----:R1:W3:Y:S02]  /*99f0*/  SYNCS.PHASECHK.TRANS64.TRYWAIT P0, [R0+URZ], R3 ;  /* 0x00000003000075a7 */ /* 0x0022e400080011ff */
[----:B---3--:R-:W-:Y:S05]  /*9a00*/  @!P0 NANOSLEEP.SYNCS 0x989680 ;  /* 0x009896800000895d */ /* 0x008fea0003900000 */
[----:B------:R-:W3:Y:S02]  /*9a10*/  @!P0 SYNCS.PHASECHK.TRANS64 P0, [R0+URZ], R3 ;  /* 0x00000003000085a7 */ /* 0x000ee400080010ff */
[----:B---3--:R-:W-:Y:S05]  /*9a20*/  @!P0 BRA `(.L_x_207) ;  /* 0xfffffffc00f08947 */ /* 0x008fea000383ffff */
[----:B------:R-:W-:Y:S05]  /*9a30*/  BRA `(.L_x_208) ;  /* 0xffffffa000947947 */ /* 0x000fea000383ffff */
.L_x_74:
[----:B------:R-:W-:-:S07]  /*9a40*/  MOV R0, UR5 ;  /* 0x0000000500007c02 */ /* 0x000fce0008000f00 */
.L_x_209:
[----:B-1----:R1:W3:Y:S02]  /*9a50*/  SYNCS.PHASECHK.TRANS64.TRYWAIT P0, [R0+URZ], R3 ;  /* 0x00000003000075a7 */ /* 0x0022e400080011ff */
[----:B---3--:R-:W-:Y:S05]  /*9a60*/  @!P0 NANOSLEEP.SYNCS 0x989680 ;  /* 0x009896800000895d */ /* 0x008fea0003900000 */
[----:B------:R-:W3:Y:S02]  /*9a70*/  @!P0 SYNCS.PHASECHK.TRANS64 P0, [R0+URZ], R3 ;  /* 0x00000003000085a7 */ /* 0x000ee400080010ff */
[----:B---3--:R-:W-:Y:S05]  /*9a80*/  @!P0 BRA `(.L_x_209) ;  /* 0xfffffffc00f08947 */ /* 0x008fea000383ffff */
[----:B------:R-:W-:Y:S05]  /*9a90*/  BRA `(.L_x_210) ;  /* 0xffffffa000a07947 */ /* 0x000fea000383ffff */
.L_x_75:
[----:B------:R-:W-:-:S07]  /*9aa0*/  MOV R0, UR5 ;  /* 0x0000000500007c02 */ /* 0x000fce0008000f00 */
.L_x_211:
[----:B-1----:R1:W3:Y:S02]  /*9ab0*/  SYNCS.PHASECHK.TRANS64.TRYWAIT P0, [R0+URZ], R3 ;  /* 0x00000003000075a7 */ /* 0x0022e400080011ff */
[----:B---3--:R-:W-:Y:S05]  /*9ac0*/  @!P0 NANOSLEEP.SYNCS 0x989680 ;  /* 0x009896800000895d */ /* 0x008fea0003900000 */
[----:B------:R-:W3:Y:S02]  /*9ad0*/  @!P0 SYNCS.PHASECHK.TRANS64 P0, [R0+URZ], R3 ;  /* 0x00000003000085a7 */ /* 0x000ee400080010ff */
[----:B---3--:R-:W-:Y:S05]  /*9ae0*/  @!P0 BRA `(.L_x_211) ;  /* 0xfffffffc00f08947 */ /* 0x008fea000383ffff */
[----:B------:R-:W-:Y:S05]  /*9af0*/  BRA `(.L_x_212) ;  /* 0xffffffa000ac7947 */ /* 0x000fea000383ffff */
.L_x_76:
[----:B------:R-:W-:-:S07]  /*9b00*/  MOV R0, UR5 ;  /* 0x0000000500007c02 */ /* 0x000fce0008000f00 */
.L_x_213:
[----:B-1----:R1:W3:Y:S02]  /*9b10*/  SYNCS.PHASECHK.TRANS64.TRYWAIT P0, [R0+URZ], R3 ;  /* 0x00000003000075a7 */ /* 0x0022e400080011ff */
[----:B---3--:R-:W-:Y:S05]  /*9b20*/  @!P0 NANOSLEEP.SYNCS 0x989680 ;  /* 0x009896800000895d */ /* 0x008fea0003900000 */
[----:B------:R-:W3:Y:S02]  /*9b30*/  @!P0 SYNCS.PHASECHK.TRANS64 P0, [R0+URZ], R3 ;  /* 0x00000003000085a7 */ /* 0x000ee400080010ff */
[----:B---3--:R-:W-:Y:S05]  /*9b40*/  @!P0 BRA `(.L_x_213) ;  /* 0xfffffffc00f08947 */ /* 0x008fea000383ffff */
[----:B------:R-:W-:Y:S05]  /*9b50*/  BRA `(.L_x_214) ;  /* 0xffffffa000b87947 */ /* 0x000fea000383ffff */
.L_x_77:
[----:B------:R-:W-:-:S07]  /*9b60*/  MOV R0, UR5 ;  /* 0x0000000500007c02 */ /* 0x000fce0008000f00 */
.L_x_215:
[----:B-1----:R1:W3:Y:S02]  /*9b70*/  SYNCS.PHASECHK.TRANS64.TRYWAIT P0, [R0+URZ], R3 ;  /* 0x00000003000075a7 */ /* 0x0022e400080011ff */
[----:B---3--:R-:W-:Y:S05]  /*9b80*/  @!P0 NANOSLEEP.SYNCS 0x989680 ;  /* 0x009896800000895d */ /* 0x008fea0003900000 */
[----:B------:R-:W3:Y:S02]  /*9b90*/  @!P0 SYNCS.PHASECHK.TRANS64 P0, [R0+URZ], R3 ;  /* 0x00000003000085a7 */ /* 0x000ee400080010ff */
[----:B---3--:R-:W-:Y:S05]  /*9ba0*/  @!P0 BRA `(.L_x_215) ;  /* 0xfffffffc00f08947 */ /* 0x008fea000383ffff */
[----:B------:R-:W-:Y:S05]  /*9bb0*/  BRA `(.L_x_216) ;  /* 0xffffffa000c47947 */ /* 0x000fea000383ffff */
.L_x_78:
[----:B------:R-:W-:-:S07]  /*9bc0*/  MOV R0, UR5 ;  /* 0x0000000500007c02 */ /* 0x000fce0008000f00 */
.L_x_217:
[----:B-1----:R1:W3:Y:S02]  /*9bd0*/  SYNCS.PHASECHK.TRANS64.TRYWAIT P0, [R0+URZ], R3 ;  /* 0x00000003000075a7 */ /* 0x0022e400080011ff */
[----:B---3--:R-:W-:Y:S05]  /*9be0*/  @!P0 NANOSLEEP.SYNCS 0x989680 ;  /* 0x009896800000895d */ /* 0x008fea0003900000 */
[----:B------:R-:W3:Y:S02]  /*9bf0*/  @!P0 SYNCS.PHASECHK.TRANS64 P0, [R0+URZ], R3 ;  /* 0x00000003000085a7 */ /* 0x000ee400080010ff */
[----:B---3--:R-:W-:Y:S05]  /*9c00*/  @!P0 BRA `(.L_x_217) ;  /* 0xfffffffc00f08947 */ /* 0x008fea000383ffff */
[----:B------:R-:W-:Y:S05]  /*9c10*/  BRA `(.L_x_218) ;  /* 0xffffffa000d07947 */ /* 0x000fea000383ffff */
.L_x_79:
[----:B------:R-:W-:-:S07]  /*9c20*/  MOV R0, UR5 ;  /* 0x0000000500007c02 */ /* 0x000fce0008000f00 */
.L_x_219:
[----:B-1----:R1:W3:Y:S02]  /*9c30*/  SYNCS.PHASECHK.TRANS64.TRYWAIT P0, [R0+URZ], R3 ;  /* 0x00000003000075a7 */ /* 0x0022e400080011ff */
[----:B---3--:R-:W-:Y:S05]  /*9c40*/  @!P0 NANOSLEEP.SYNCS 0x989680 ;  /* 0x009896800000895d */ /* 0x008fea0003900000 */
[----:B------:R-:W3:Y:S02]  /*9c50*/  @!P0 SYNCS.PHASECHK.TRANS64 P0, [R0+URZ], R3 ;  /* 0x00000003000085a7 */ /* 0x000ee400080010ff */
[----:B---3--:R-:W-:Y:S05]  /*9c60*/  @!P0 BRA `(.L_x_219) ;  /* 0xfffffffc00f08947 */ /* 0x008fea000383ffff */
[----:B------:R-:W-:Y:S05]  /*9c70*/  BRA `(.L_x_220) ;  /* 0xffffffa000dc7947 */ /* 0x000fea000383ffff */
.L_x_80:
[----:B------:R-:W-:-:S07]  /*9c80*/  MOV R0, UR5 ;  /* 0x0000000500007c02 */ /* 0x000fce0008000f00 */
.L_x_221:
[----:B-1----:R1:W3:Y:S02]  /*9c90*/  SYNCS.PHASECHK.TRANS64.TRYWAIT P0, [R0+URZ], R3 ;  /* 0x00000003000075a7 */ /* 0x0022e400080011ff */
[----:B---3--:R-:W-:Y:S05]  /*9ca0*/  @!P0 NANOSLEEP.SYNCS 0x989680 ;  /* 0x009896800000895d */ /* 0x008fea0003900000 */
[----:B------:R-:W3:Y:S02]  /*9cb0*/  @!P0 SYNCS.PHASECHK.TRANS64 P0, [R0+URZ], R3 ;  /* 0x00000003000085a7 */ /* 0x000ee400080010ff */
[----:B---3--:R-:W-:Y:S05]  /*9cc0*/  @!P0 BRA `(.L_x_221) ;  /* 0xfffffffc00f08947 */ /* 0x008fea000383ffff */
[----:B------:R-:W-:Y:S05]  /*9cd0*/  BRA `(.L_x_222) ;  /* 0xffffffa000e87947 */ /* 0x000fea000383ffff */
.L_x_81:
[----:B------:R-:W-:-:S07]  /*9ce0*/  MOV R0, UR5 ;  /* 0x0000000500007c02 */ /* 0x000fce0008000f00 */
.L_x_223:
[----:B-1----:R1:W3:Y:S02]  /*9cf0*/  SYNCS.PHASECHK.TRANS64.TRYWAIT P0, [R0+URZ], R3 ;  /* 0x00000003000075a7 */ /* 0x0022e400080011ff */
[----:B---3--:R-:W-:Y:S05]  /*9d00*/  @!P0 NANOSLEEP.SYNCS 0x989680 ;  /* 0x009896800000895d */ /* 0x008fea0003900000 */
[----:B------:R-:W3:Y:S02]  /*9d10*/  @!P0 SYNCS.PHASECHK.TRANS64 P0, [R0+URZ], R3 ;  /* 0x00000003000085a7 */ /* 0x000ee400080010ff */
[----:B---3--:R-:W-:Y:S05]  /*9d20*/  @!P0 BRA `(.L_x_223) ;  /* 0xfffffffc00f08947 */ /* 0x008fea000383ffff */
[----:B------:R-:W-:Y:S05]  /*9d30*/  BRA `(.L_x_224) ;  /* 0xffffffa000f47947 */ /* 0x000fea000383ffff */
.L_x_82:
[----:B------:R-:W-:-:S07]  /*9d40*/  MOV R0, UR5 ;  /* 0x0000000500007c02 */ /* 0x000fce0008000f00 */
.L_x_225:
[----:B-1----:R1:W3:Y:S02]  /*9d50*/  SYNCS.PHASECHK.TRANS64.TRYWAIT P0, [R0+URZ], R3 ;  /* 0x00000003000075a7 */ /* 0x0022e400080011ff */
[----:B---3--:R-:W-:Y:S05]  /*9d60*/  @!P0 NANOSLEEP.SYNCS 0x989680 ;  /* 0x009896800000895d */ /* 0x008fea0003900000 */
[----:B------:R-:W3:Y:S02]  /*9d70*/  @!P0 SYNCS.PHASECHK.TRANS64 P0, [R0+URZ], R3 ;  /* 0x00000003000085a7 */ /* 0x000ee400080010ff */
[----:B---3--:R-:W-:Y:S05]  /*9d80*/  @!P0 BRA `(.L_x_225) ;  /* 0xfffffffc00f08947 */ /* 0x008fea000383ffff */
[----:B------:R-:W-:Y:S05]  /*9d90*/  BRA `(.L_x_226) ;  /* 0xffffffa400007947 */ /* 0x000fea000383ffff */
.L_x_83:
[----:B------:R-:W-:-:S07]  /*9da0*/  MOV R0, UR5 ;  /* 0x0000000500007c02 */ /* 0x000fce0008000f00 */
.L_x_227:
[----:B-1----:R1:W3:Y:S02]  /*9db0*/  SYNCS.PHASECHK.TRANS64.TRYWAIT P0, [R0+URZ], R3 ;  /* 0x00000003000075a7 */ /* 0x0022e400080011ff */
[----:B---3--:R-:W-:Y:S05]  /*9dc0*/  @!P0 NANOSLEEP.SYNCS 0x989680 ;  /* 0x009896800000895d */ /* 0x008fea0003900000 */
[----:B------:R-:W3:Y:S02]  /*9dd0*/  @!P0 SYNCS.PHASECHK.TRANS64 P0, [R0+URZ], R3 ;  /* 0x00000003000085a7 */ /* 0x000ee400080010ff */
[----:B---3--:R-:W-:Y:S05]  /*9de0*/  @!P0 BRA `(.L_x_227) ;  /* 0xfffffffc00f08947 */ /* 0x008fea000383ffff */
[----:B------:R-:W-:Y:S05]  /*9df0*/  BRA `(.L_x_228) ;  /* 0xffffffa4000c7947 */ /* 0x000fea000383ffff */
.L_x_84:
[----:B------:R-:W-:-:S07]  /*9e00*/  MOV R0, UR5 ;  /* 0x0000000500007c02 */ /* 0x000fce0008000f00 */
.L_x_229:
[----:B-1----:R1:W3:Y:S02]  /*9e10*/  SYNCS.PHASECHK.TRANS64.TRYWAIT P0, [R0+URZ], R3 ;  /* 0x00000003000075a7 */ /* 0x0022e400080011ff */
[----:B---3--:R-:W-:Y:S05]  /*9e20*/  @!P0 NANOSLEEP.SYNCS 0x989680 ;  /* 0x009896800000895d */ /* 0x008fea0003900000 */
[----:B------:R-:W3:Y:S02]  /*9e30*/  @!P0 SYNCS.PHASECHK.TRANS64 P0, [R0+URZ], R3 ;  /* 0x00000003000085a7 */ /* 0x000ee400080010ff */
[----:B---3--:R-:W-:Y:S05]  /*9e40*/  @!P0 BRA `(.L_x_229) ;  /* 0xfffffffc00f08947 */ /* 0x008fea000383ffff */
[----:B------:R-:W-:Y:S05]  /*9e50*/  BRA `(.L_x_230) ;  /* 0xffffffa400187947 */ /* 0x000fea000383ffff */
.L_x_85:
[----:B------:R-:W-:-:S07]  /*9e60*/  MOV R0, UR5 ;  /* 0x0000000500007c02 */ /* 0x000fce0008000f00 */
.L_x_231:
[----:B-1----:R1:W3:Y:S02]  /*9e70*/  SYNCS.PHASECHK.TRANS64.TRYWAIT P0, [R0+URZ], R3 ;  /* 0x00000003000075a7 */ /* 0x0022e400080011ff */
[----:B---3--:R-:W-:Y:S05]  /*9e80*/  @!P0 NANOSLEEP.SYNCS 0x989680 ;  /* 0x009896800000895d */ /* 0x008fea0003900000 */
[----:B------:R-:W3:Y:S02]  /*9e90*/  @!P0 SYNCS.PHASECHK.TRANS64 P0, [R0+URZ], R3 ;  /* 0x00000003000085a7 */ /* 0x000ee400080010ff */
[----:B---3--:R-:W-:Y:S05]  /*9ea0*/  @!P0 BRA `(.L_x_231) ;  /* 0xfffffffc00f08947 */ /* 0x008fea000383ffff */
[----:B------:R-:W-:Y:S05]  /*9eb0*/  BRA `(.L_x_232) ;  /* 0xffffffa400247947 */ /* 0x000fea000383ffff */
.L_x_86:
[----:B------:R-:W-:-:S07]  /*9ec0*/  MOV R0, UR5 ;  /* 0x0000000500007c02 */ /* 0x000fce0008000f00 */
.L_x_233:
[----:B-1----:R1:W3:Y:S02]  /*9ed0*/  SYNCS.PHASECHK.TRANS64.TRYWAIT P0, [R0+URZ], R3 ;  /* 0x00000003000075a7 */ /* 0x0022e400080011ff */
[----:B---3--:R-:W-:Y:S05]  /*9ee0*/  @!P0 NANOSLEEP.SYNCS 0x989680 ;  /* 0x009896800000895d */ /* 0x008fea0003900000 */
[----:B------:R-:W3:Y:S02]  /*9ef0*/  @!P0 SYNCS.PHASECHK.TRANS64 P0, [R0+URZ], R3 ;  /* 0x00000003000085a7 */ /* 0x000ee400080010ff */
[----:B---3--:R-:W-:Y:S05]  /*9f00*/  @!P0 BRA `(.L_x_233) ;  /* 0xfffffffc00f08947 */ /* 0x008fea000383ffff */
[----:B------:R-:W-:Y:S05]  /*9f10*/  BRA `(.L_x_234) ;  /* 0xffffffa400307947 */ /* 0x000fea000383ffff */
.L_x_87:
[----:B------:R-:W-:-:S07]  /*9f20*/  MOV R0, UR5 ;  /* 0x0000000500007c02 */ /* 0x000fce0008000f00 */
.L_x_235:
[----:B-1----:R1:W3:Y:S02]  /*9f30*/  SYNCS.PHASECHK.TRANS64.TRYWAIT P0, [R0+URZ], R3 ;  /* 0x00000003000075a7 */ /* 0x0022e400080011ff */
[----:B---3--:R-:W-:Y:S05]  /*9f40*/  @!P0 NANOSLEEP.SYNCS 0x989680 ;  /* 0x009896800000895d */ /* 0x008fea0003900000 */
[----:B------:R-:W3:Y:S02]  /*9f50*/  @!P0 SYNCS.PHASECHK.TRANS64 P0, [R0+URZ], R3 ;  /* 0x00000003000085a7 */ /* 0x000ee400080010ff */
[----:B---3--:R-:W-:Y:S05]  /*9f60*/  @!P0 BRA `(.L_x_235) ;  /* 0xfffffffc00f08947 */ /* 0x008fea000383ffff */
[----:B------:R-:W-:Y:S05]  /*9f70*/  BRA `(.L_x_236) ;  /* 0xffffffa4003c7947 */ /* 0x000fea000383ffff */
.L_x_88:
[----:B------:R-:W-:-:S07]  /*9f80*/  MOV R0, UR5 ;  /* 0x0000000500007c02 */ /* 0x000fce0008000f00 */
.L_x_237:
[----:B-1----:R1:W3:Y:S02]  /*9f90*/  SYNCS.PHASECHK.TRANS64.TRYWAIT P0, [R0+URZ], R3 ;  /* 0x00000003000075a7 */ /* 0x0022e400080011ff */
[----:B---3--:R-:W-:Y:S05]  /*9fa0*/  @!P0 NANOSLEEP.SYNCS 0x989680 ;  /* 0x009896800000895d */ /* 0x008fea0003900000 */
[----:B------:R-:W3:Y:S02]  /*9fb0*/  @!P0 SYNCS.PHASECHK.TRANS64 P0, [R0+URZ], R3 ;  /* 0x00000003000085a7 */ /* 0x000ee400080010ff */
[----:B---3--:R-:W-:Y:S05]  /*9fc0*/  @!P0 BRA `(.L_x_237) ;  /* 0xfffffffc00f08947 */ /* 0x008fea000383ffff */
[----:B------:R-:W-:Y:S05]  /*9fd0*/  BRA `(.L_x_238) ;  /* 0xffffffa400487947 */ /* 0x000fea000383ffff */
.L_x_89:
[----:B------:R-:W-:-:S07]  /*9fe0*/  MOV R0, UR5 ;  /* 0x0000000500007c02 */ /* 0x000fce0008000f00 */
.L_x_239:
[----:B-1----:R1:W3:Y:S02]  /*9ff0*/  SYNCS.PHASECHK.TRANS64.TRYWAIT P0, [R0+URZ], R3 ;  /* 0x00000003000075a7 */ /* 0x0022e400080011ff */
[----:B---3--:R-:W-:Y:S05]  /*a000*/  @!P0 NANOSLEEP.SYNCS 0x989680 ;  /* 0x009896800000895d */ /* 0x008fea0003900000 */
[----:B------:R-:W3:Y:S02]  /*a010*/  @!P0 SYNCS.PHASECHK.TRANS64 P0, [R0+URZ], R3 ;  /* 0x00000003000085a7 */ /* 0x000ee400080010ff */
[----:B---3--:R-:W-:Y:S05]  /*a020*/  @!P0 BRA `(.L_x_239) ;  /* 0xfffffffc00f08947 */ /* 0x008fea000383ffff */
[----:B------:R-:W-:Y:S05]  /*a030*/  BRA `(.L_x_240) ;  /* 0xffffffa400547947 */ /* 0x000fea000383ffff */
.L_x_92:
[----:B--2---:R2:W3:Y:S02]  /*a040*/  SYNCS.PHASECHK.TRANS64.TRYWAIT P0, [R2+URZ+0x370], R4 ;  /* 0x00037004020075a7 */ /* 0x0044e400080011ff */
[----:B---3--:R-:W-:Y:S05]  /*a050*/  @!P0 NANOSLEEP.SYNCS 0x989680 ;  /* 0x009896800000895d */ /* 0x008fea0003900000 */
[----:B------:R-:W3:Y:S02]  /*a060*/  @!P0 SYNCS.PHASECHK.TRANS64 P0, [R2+URZ+0x370], R4 ;  /* 0x00037004020085a7 */ /* 0x000ee400080010ff */
[----:B---3--:R-:W-:Y:S05]  /*a070*/  @!P0 BRA `(.L_x_92) ;  /* 0xfffffffc00f08947 */ /* 0x008fea000383ffff */
[----:B------:R-:W-:Y:S05]  /*a080*/  BRA `(.L_x_241) ;  /* 0xffffffa400b87947 */ /* 0x000fea000383ffff */
.L_x_93:
[----:B------:R-:W-:-:S07]  /*a090*/  MOV R2, UR4 ;  /* 0x0000000400027c02 */ /* 0x000fce0008000f00 */
.L_x_242:
[----:B--2---:R2:W3:Y:S02]  /*a0a0*/  SYNCS.PHASECHK.TRANS64.TRYWAIT P0, [R2+URZ+0x320], R5 ;  /* 0x00032005020075a7 */ /* 0x0044e400080011ff */
[----:B---3--:R-:W-:Y:S05]  /*a0b0*/  @!P0 NANOSLEEP.SYNCS 0x989680 ;  /* 0x009896800000895d */ /* 0x008fea0003900000 */
[----:B------:R-:W3:Y:S02]  /*a0c0*/  @!P0 SYNCS.PHASECHK.TRANS64 P0, [R2+URZ+0x320], R5 ;  /* 0x00032005020085a7 */ /* 0x000ee400080010ff */
[----:B---3--:R-:W-:Y:S05]  /*a0d0*/  @!P0 BRA `(.L_x_242) ;  /* 0xfffffffc00f08947 */ /* 0x008fea000383ffff */
[----:B------:R-:W-:Y:S05]  /*a0e0*/  BRA `(.L_x_243) ;  /* 0xffffffa400c87947 */ /* 0x000fea000383ffff */
.L_x_94:
[----:B--2---:R2:W3:Y:S02]  /*a0f0*/  SYNCS.PHASECHK.TRANS64.TRYWAIT P1, [R2+URZ+0x310], R4 ;  /* 0x00031004020075a7 */ /* 0x0044e400080211ff */
[----:B---3--:R-:W-:Y:S05]  /*a100*/  @!P1 NANOSLEEP.SYNCS 0x989680 ;  /* 0x009896800000995d */ /* 0x008fea0003900000 */
[----:B------:R-:W3:Y:S02]  /*a110*/  @!P1 SYNCS.PHASECHK.TRANS64 P1, [R2+URZ+0x310], R4 ;  /* 0x00031004020095a7 */ /* 0x000ee400080210ff */
[----:B---3--:R-:W-:Y:S05]  /*a120*/  @!P1 BRA `(.L_x_94) ;  /* 0xfffffffc00f09947 */ /* 0x008fea000383ffff */
[----:B------:R-:W-:Y:S05]  /*a130*/  BRA `(.L_x_244) ;  /* 0xffffffa400f87947 */ /* 0x000fea000383ffff */
.L_x_97:
[----:B------:R-:W-:-:S07]  /*a140*/  MOV R0, UR4 ;  /* 0x0000000400007c02 */ /* 0x000fce0008000f00 */
.L_x_245:
[----:B--2---:R2:W3:Y:S02]  /*a150*/  SYNCS.PHASECHK.TRANS64.TRYWAIT P0, [R0+URZ+0x320], R2 ;  /* 0x00032002000075a7 */ /* 0x0044e400080011ff */
[----:B---3--:R-:W-:Y:S05]  /*a160*/  @!P0 NANOSLEEP.SYNCS 0x989680 ;  /* 0x009896800000895d */ /* 0x008fea0003900000 */
[----:B------:R-:W3:Y:S02]  /*a170*/  @!P0 SYNCS.PHASECHK.TRANS64 P0, [R0+URZ+0x320], R2 ;  /* 0x00032002000085a7 */ /* 0x000ee400080010ff */
[----:B---3--:R-:W-:Y:S05]  /*a180*/  @!P0 BRA `(.L_x_245) ;  /* 0xfffffffc00f08947 */ /* 0x008fea000383ffff */
[----:B------:R-:W-:Y:S05]  /*a190*/  BRA `(.L_x_96) ;  /* 0xffffffa8004c7947 */ /* 0x000fea000383ffff */
.L_x_104:
[----:B-1----:R1:W2:Y:S02]  /*a1a0*/  SYNCS.PHASECHK.TRANS64.TRYWAIT P1, [R0+URZ+0x310], R2 ;  /* 0x00031002000075a7 */ /* 0x0022a400080211ff */
[----:B--2---:R-:W-:Y:S05]  /*a1b0*/  @!P1 NANOSLEEP.SYNCS 0x989680 ;  /* 0x009896800000995d */ /* 0x004fea0003900000 */
[----:B------:R-:W2:Y:S02]  /*a1c0*/  @!P1 SYNCS.PHASECHK.TRANS64 P1, [R0+URZ+0x310], R2 ;  /* 0x00031002000095a7 */ /* 0x000ea400080210ff */
[----:B--2---:R-:W-:Y:S05]  /*a1d0*/  @!P1 BRA `(.L_x_104) ;  /* 0xfffffffc00f09947 */ /* 0x004fea000383ffff */
[----:B------:R-:W-:Y:S05]  /*a1e0*/  BRA `(.L_x_246) ;  /* 0xffffffac00ac7947 */ /* 0x000fea000383ffff */
.L_x_105:
[----:B------:R-:W-:-:S07]  /*a1f0*/  MOV R2, UR19 ;  /* 0x0000001300027c02 */ /* 0x000fce0008000f00 */
.L_x_247:
[----:B-1----:R1:W2:Y:S02]  /*a200*/  SYNCS.PHASECHK.TRANS64.TRYWAIT P0, [R2+URZ+0x350], R0 ;  /* 0x00035000020075a7 */ /* 0x0022a400080011ff */
[----:B--2---:R-:W-:Y:S05]  /*a210*/  @!P0 NANOSLEEP.SYNCS 0x989680 ;  /* 0x009896800000895d */ /* 0x004fea0003900000 */
[----:B------:R-:W2:Y:S02]  /*a220*/  @!P0 SYNCS.PHASECHK.TRANS64 P0, [R2+URZ+0x350], R0 ;  /* 0x00035000020085a7 */ /* 0x000ea400080010ff */
[----:B--2---:R-:W-:Y:S05]  /*a230*/  @!P0 BRA `(.L_x_247) ;  /* 0xfffffffc00f08947 */ /* 0x004fea000383ffff */
[----:B------:R-:W-:Y:S05]  /*a240*/  BRA `(.L_x_248) ;  /* 0xffffffac00e07947 */ /* 0x000fea000383ffff */
.L_x_108:
[----:B------:R-:W-:Y:S07]  /*a250*/  MOV R0, UR7 ;  /* 0x0000000700007c02 */ /* 0x000fee0008000f00 */
.L_x_249:
[----:B-1----:R1:W2:Y:S02]  /*a260*/  SYNCS.PHASECHK.TRANS64.TRYWAIT P0, [R0+URZ], R2 ;  /* 0x00000002000075a7 */ /* 0x0022a400080011ff */
[----:B--2---:R-:W-:Y:S05]  /*a270*/  @!P0 NANOSLEEP.SYNCS 0x989680 ;  /* 0x009896800000895d */ /* 0x004fea0003900000 */
[----:B------:R-:W2:Y:S02]  /*a280*/  @!P0 SYNCS.PHASECHK.TRANS64 P0, [R0+URZ], R2 ;  /* 0x00000002000085a7 */ /* 0x000ea400080010ff */
[----:B--2---:R-:W-:Y:S05]  /*a290*/  @!P0 BRA `(.L_x_249) ;  /* 0xfffffffc00f08947 */ /* 0x004fea000383ffff */
[----:B------:R-:W-:Y:S05]  /*a2a0*/  BRA `(.L_x_107) ;  /* 0xffffffb000147947 */ /* 0x000fea000383ffff */
.L_x_111:
[----:B------:R-:W-:-:S07]  /*a2b0*/  MOV R0, UR4 ;  /* 0x0000000400007c02 */ /* 0x000fce0008000f00 */
.L_x_250:
[----:B--2---:R2:W4:Y:S02]  /*a2c0*/  SYNCS.PHASECHK.TRANS64.TRYWAIT P0, [R0+URZ], R2 ;  /* 0x00000002000075a7 */ /* 0x00452400080011ff */
[----:B----4-:R-:W-:Y:S05]  /*a2d0*/  @!P0 NANOSLEEP.SYNCS 0x989680 ;  /* 0x009896800000895d */ /* 0x010fea0003900000 */
[----:B------:R-:W4:Y:S02]  /*a2e0*/  @!P0 SYNCS.PHASECHK.TRANS64 P0, [R0+URZ], R2 ;  /* 0x00000002000085a7 */ /* 0x000f2400080010ff */
[----:B----4-:R-:W-:Y:S05]  /*a2f0*/  @!P0 BRA `(.L_x_250) ;  /* 0xfffffffc00f08947 */ /* 0x010fea000383ffff */
[----:B------:R-:W-:Y:S05]  /*a300*/  BRA `(.L_x_251) ;  /* 0xffffffb000b47947 */ /* 0x000fea000383ffff */
.L_x_112:
[----:B------:R-:W-:-:S07]  /*a310*/  MOV R0, UR5 ;  /* 0x0000000500007c02 */ /* 0x000fce0008000f00 */
.L_x_252:
[----:B-1----:R1:W2:Y:S02]  /*a320*/  SYNCS.PHASECHK.TRANS64.TRYWAIT P0, [R0+URZ], R3 ;  /* 0x00000003000075a7 */ /* 0x0022a400080011ff */
[----:B--2---:R-:W-:Y:S05]  /*a330*/  @!P0 NANOSLEEP.SYNCS 0x989680 ;  /* 0x009896800000895d */ /* 0x004fea0003900000 */
[----:B------:R-:W2:Y:S02]  /*a340*/  @!P0 SYNCS.PHASECHK.TRANS64 P0, [R0+URZ], R3 ;  /* 0x00000003000085a7 */ /* 0x000ea400080010ff */
[----:B--2---:R-:W-:Y:S05]  /*a350*/  @!P0 BRA `(.L_x_252) ;  /* 0xfffffffc00f08947 */ /* 0x004fea000383ffff */
[----:B------:R-:W-:Y:S05]  /*a360*/  BRA `(.L_x_253) ;  /* 0xffffffb000c07947 */ /* 0x000fea000383ffff */
.L_x_113:
[----:B------:R-:W-:-:S07]  /*a370*/  MOV R0, UR5 ;  /* 0x0000000500007c02 */ /* 0x000fce0008000f00 */
.L_x_254:
[----:B-1----:R1:W2:Y:S02]  /*a380*/  SYNCS.PHASECHK.TRANS64.TRYWAIT P0, [R0+URZ], R3 ;  /* 0x00000003000075a7 */ /* 0x0022a400080011ff */
[----:B--2---:R-:W-:Y:S05]  /*a390*/  @!P0 NANOSLEEP.SYNCS 0x989680 ;  /* 0x009896800000895d */ /* 0x004fea0003900000 */
[----:B------:R-:W2:Y:S02]  /*a3a0*/  @!P0 SYNCS.PHASECHK.TRANS64 P0, [R0+URZ], R3 ;  /* 0x00000003000085a7 */ /* 0x000ea400080010ff */
[----:B--2---:R-:W-:Y:S05]  /*a3b0*/  @!P0 BRA `(.L_x_254) ;  /* 0xfffffffc00f08947 */ /* 0x004fea000383ffff */
[----:B------:R-:W-:Y:S05]  /*a3c0*/  BRA `(.L_x_255) ;  /* 0xffffffb000cc7947 */ /* 0x000fea000383ffff */
.L_x_114:
[----:B-1----:R-:W-:-:S07]  /*a3d0*/  MOV R0, UR4 ;  /* 0x0000000400007c02 */ /* 0x002fce0008000f00 */
.L_x_256:
[----:B-1----:R1:W2:Y:S02]  /*a3e0*/  SYNCS.PHASECHK.TRANS64.TRYWAIT P0, [R0+URZ], R2 ;  /* 0x00000002000075a7 */ /* 0x0022a400080011ff */
[----:B--2---:R-:W-:Y:S05]  /*a3f0*/  @!P0 NANOSLEEP.SYNCS 0x989680 ;  /* 0x009896800000895d */ /* 0x004fea0003900000 */
[----:B------:R-:W2:Y:S02]  /*a400*/  @!P0 SYNCS.PHASECHK.TRANS64 P0, [R0+URZ], R2 ;  /* 0x00000002000085a7 */ /* 0x000ea400080010ff */
[----:B--2---:R-:W-:Y:S05]  /*a410*/  @!P0 BRA `(.L_x_256) ;  /* 0xfffffffc00f08947 */ /* 0x004fea000383ffff */
[----:B------:R-:W-:Y:S05]  /*a420*/  BRA `(.L_x_257) ;  /* 0xffffffb000d87947 */ /* 0x000fea000383ffff */
.L_x_119:
[----:B-1----:R1:W3:Y:S02]  /*a430*/  SYNCS.PHASECHK.TRANS64.TRYWAIT P0, [R3+URZ+0x310], R0 ;  /* 0x00031000030075a7 */ /* 0x0022e400080011ff */
[----:B---3--:R-:W-:Y:S05]  /*a440*/  @!P0 NANOSLEEP.SYNCS 0x989680 ;  /* 0x009896800000895d */ /* 0x008fea0003900000 */
[----:B------:R-:W3:Y:S02]  /*a450*/  @!P0 SYNCS.PHASECHK.TRANS64 P0, [R3+URZ+0x310], R0 ;  /* 0x00031000030085a7 */ /* 0x000ee400080010ff */
[----:B---3--:R-:W-:Y:S05]  /*a460*/  @!P0 BRA `(.L_x_119) ;  /* 0xfffffffc00f08947 */ /* 0x008fea000383ffff */
[----:B------:R-:W-:Y:S05]  /*a470*/  BRA `(.L_x_258) ;  /* 0xffffffb800047947 */ /* 0x000fea000383ffff */
.L_x_122:
[----:B-1----:R-:W-:Y:S07]  /*a480*/  MOV R0, UR21 ;  /* 0x0000001500007c02 */ /* 0x002fee0008000f00 */
.L_x_259:
[----:B-1----:R1:W3:Y:S02]  /*a490*/  SYNCS.PHASECHK.TRANS64.TRYWAIT P1, [R0+URZ+0x308], R3 ;  /* 0x00030803000075a7 */ /* 0x0022e400080211ff */
[----:B---3--:R-:W-:Y:S05]  /*a4a0*/  @!P1 NANOSLEEP.SYNCS 0x989680 ;  /* 0x009896800000995d */ /* 0x008fea0003900000 */
[----:B------:R-:W3:Y:S02]  /*a4b0*/  @!P1 SYNCS.PHASECHK.TRANS64 P1, [R0+URZ+0x308], R3 ;  /* 0x00030803000095a7 */ /* 0x000ee400080210ff */
[----:B---3--:R-:W-:Y:S05]  /*a4c0*/  @!P1 BRA `(.L_x_259) ;  /* 0xfffffffc00f09947 */ /* 0x008fea000383ffff */
[----:B------:R-:W-:Y:S05]  /*a4d0*/  BRA `(.L_x_121) ;  /* 0xffffffbc00787947 */ /* 0x000fea000383ffff */
.L_x_125:
[----:B-1----:R-:W-:Y:S07]  /*a4e0*/  MOV R0, UR21 ;  /* 0x0000001500007c02 */ /* 0x002fee0008000f00 */
.L_x_260:
[----:B-1----:R1:W3:Y:S02]  /*a4f0*/  SYNCS.PHASECHK.TRANS64.TRYWAIT P0, [R0+URZ+0x2f8], R2 ;  /* 0x0002f802000075a7 */ /* 0x0022e400080011ff */
[----:B---3--:R-:W-:Y:S05]  /*a500*/  @!P0 NANOSLEEP.SYNCS 0x989680 ;  /* 0x009896800000895d */ /* 0x008fea0003900000 */
[----:B------:R-:W3:Y:S02]  /*a510*/  @!P0 SYNCS.PHASECHK.TRANS64 P0, [R0+URZ+0x2f8], R2 ;  /* 0x0002f802000085a7 */ /* 0x000ee400080010ff */
[----:B---3--:R-:W-:Y:S05]  /*a520*/  @!P0 BRA `(.L_x_260) ;  /* 0xfffffffc00f08947 */ /* 0x008fea000383ffff */
[----:B------:R-:W-:Y:S05]  /*a530*/  BRA `(.L_x_261) ;  /* 0xffffffbc00cc7947 */ /* 0x000fea000383ffff */
.L_x_128:
[----:B-1----:R1:W2:Y:S02]  /*a540*/  SYNCS.PHASECHK.TRANS64.TRYWAIT P0, [R8+URZ+0x310], R0 ;  /* 0x00031000080075a7 */ /* 0x0022a400080011ff */
[----:B--2---:R-:W-:Y:S05]  /*a550*/  @!P0 NANOSLEEP.SYNCS 0x989680 ;  /* 0x009896800000895d */ /* 0x004fea0003900000 */
[----:B------:R-:W2:Y:S02]  /*a560*/  @!P0 SYNCS.PHASECHK.TRANS64 P0, [R8+URZ+0x310], R0 ;  /* 0x00031000080085a7 */ /* 0x000ea400080010ff */
[----:B--2---:R-:W-:Y:S05]  /*a570*/  @!P0 BRA `(.L_x_128) ;  /* 0xfffffffc00f08947 */ /* 0x004fea000383ffff */
[----:B------:R-:W-:Y:S05]  /*a580*/  BRA `(.L_x_262) ;  /* 0xffffffc400487947 */ /* 0x000fea000383ffff */
.L_x_134:
[----:B------:R-:W-:Y:S07]  /*a590*/  MOV R0, UR46 ;  /* 0x0000002e00007c02 */ /* 0x000fee0008000f00 */
.L_x_263:
[----:B-1----:R1:W2:Y:S02]  /*a5a0*/  SYNCS.PHASECHK.TRANS64.TRYWAIT P2, [R0+URZ+0x2f0], R4 ;  /* 0x0002f004000075a7 */ /* 0x0022a400080411ff */
[----:B--2---:R-:W-:Y:S05]  /*a5b0*/  @!P2 NANOSLEEP.SYNCS 0x989680 ;  /* 0x009896800000a95d */ /* 0x004fea0003900000 */
[----:B------:R-:W2:Y:S02]  /*a5c0*/  @!P2 SYNCS.PHASECHK.TRANS64 P2, [R0+URZ+0x2f0], R4 ;  /* 0x0002f0040000a5a7 */ /* 0x000ea400080410ff */
[----:B--2---:R-:W-:Y:S05]  /*a5d0*/  @!P2 BRA `(.L_x_263) ;  /* 0xfffffffc00f0a947 */ /* 0x004fea000383ffff */
[----:B------:R-:W-:Y:S05]  /*a5e0*/  BRA `(.L_x_133) ;  /* 0xffffffcc00d07947 */ /* 0x000fea000383ffff */
.L_x_136:
[----:B-1----:R-:W-:Y:S07]  /*a5f0*/  MOV R0, UR47 ;  /* 0x0000002f00007c02 */ /* 0x002fee0008000f00 */
.L_x_264:
[----:B-1----:R1:W4:Y:S02]  /*a600*/  SYNCS.PHASECHK.TRANS64.TRYWAIT P0, [R0+URZ+0x330], R3 ;  /* 0x00033003000075a7 */ /* 0x00232400080011ff */
[----:B----4-:R-:W-:Y:S05]  /*a610*/  @!P0 NANOSLEEP.SYNCS 0x989680 ;  /* 0x009896800000895d */ /* 0x010fea0003900000 */
[----:B------:R-:W4:Y:S02]  /*a620*/  @!P0 SYNCS.PHASECHK.TRANS64 P0, [R0+URZ+0x330], R3 ;  /* 0x00033003000085a7 */ /* 0x000f2400080010ff */
[----:B----4-:R-:W-:Y:S05]  /*a630*/  @!P0 BRA `(.L_x_264) ;  /* 0xfffffffc00f08947 */ /* 0x010fea000383ffff */
[----:B------:R-:W-:Y:S05]  /*a640*/  BRA `(.L_x_135) ;  /* 0xffffffd000447947 */ /* 0x000fea000383ffff */
        .weak           $__internal_0_$__cuda_sm10x_tcgen05_guardrail_trap_col_being_dealloced_not_returned_by_alloc
        .type           $__internal_0_$__cuda_sm10x_tcgen05_guardrail_trap_col_being_dealloced_not_returned_by_alloc,@function
        .size           $__internal_0_$__cuda_sm10x_tcgen05_guardrail_trap_col_being_dealloced_not_returned_by_alloc,($__internal_1_$__cuda_sm10x_tcgen05_guardrail_trap_phase_invalid_during_alloc - $__internal_0_$__cuda_sm10x_tcgen05_guardrail_trap_col_being_dealloced_not_returned_by_alloc)
$__internal_0_$__cuda_sm10x_tcgen05_guardrail_trap_col_being_dealloced_not_returned_by_alloc:
[----:B------:R-:W-:Y:S05]  /*a650*/  BPT.TRAP 0x1 ;  /* 0x000000040000795c */ /* 0x000fea0000300000 */
[----:B------:R-:W-:-:S04]  /*a660*/  HFMA2 R3, -RZ, RZ, 0, 0 ;  /* 0x00000000ff037431 */ /* 0x000fc800000001ff */
[----:B------:R-:W-:Y:S05]  /*a670*/  RET.REL.NODEC R2 `(_ZN7cutlass13device_kernelINS_4gemm6kernel13GemmUniversalIN4cute5tupleIJiiiiEEENS1_10collective13CollectiveMmaINS1_35MainloopSm100TmaUmmaWarpSpecializedILi47ELi2ELi4ENS5_IJNS4_1CILi2EEENSA_ILi1EEESC_EEEEENS5_IJNSA_ILi64EEENSA_ILi80EEENSA_ILi32EEEEEENS_12float_e4m3_tENS5_IJlSC_lEEESJ_SK_NS4_8TiledMMAINS4_8MMA_AtomIJNS4_10MMA_TraitsINS4_19SM100_MMA_F8F6F4_SSEJSJ_SJ_fSF_SG_NS4_17integral_constantINS4_4UMMA5MajorELSR_0EEESS_NSP_INSQ_7ScaleInELST_0EEESU_EEEEEENS4_6LayoutINS5_IJSC_SC_SC_EEENS5_IJNSA_ILi0EEESZ_SZ_EEEEENS5_IJNS4_10UnderscoreES12_S12_EEEEENS4_13SM90_TMA_LOADENS4_14ComposedLayoutINS4_7SwizzleILi1ELi4ELi3EEENS4_18smem_ptr_flag_bitsILi8EEENSX_INS5_IJNSA_ILi8EEESH_EEENS5_IJSH_SC_EEEEEEEvNS4_8identityENS4_23SM90_TMA_LOAD_MULTICASTES1F_vS1G_EENS_8epilogue10collective18CollectiveEpilogueINS1J_23Sm100TmaWarpSpecializedILi1ELi1ELi40ELb0ELb0EEEJSI_NS5_IJNSX_ISF_SC_EENSX_ISG_SC_EEEEESJ_SK_SJ_SK_NS1J_6fusion15FusionCallbacksIS1N_NS1R_17LinearCombinationISJ_fSJ_fLNS_15FloatRoundStyleE2EEESI_S1Q_JEEENS4_5SM1004TMEM4LOAD25SM100_TMEM_LOAD_16dp32b8xES15_NS16_INS17_ILi0ELi4ELi3EEES1A_NSX_INS5_IJS1B_NSA_ILi16EEEEEENS5_IJS22_SC_EEEEEEENS4_39AutoVectorizingCopyWithAssumedAlignmentILi128EEENS4_14SM90_TMA_STOREES26_S28_S28_EEEvvEEEEvNT_6ParamsE) ;  /* 0xffffff5802607950 */ /* 0x000fea0003c3ffff */
        .weak           $__internal_1_$__cuda_sm10x_tcgen05_guardrail_trap_phase_invalid_during_alloc
        .type           $__internal_1_$__cuda_sm10x_tcgen05_guardrail_trap_phase_invalid_during_alloc,@function
        .size           $__internal_1_$__cuda_sm10x_tcgen05_guardrail_trap_phase_invalid_during_alloc,($__internal_2_$__cuda_sm10x_tcgen05_guardrail_trap_unallocated_columns_being_dealloced - $__internal_1_$__cuda_sm10x_tcgen05_guardrail_trap_phase_invalid_during_alloc)
$__internal_1_$__cuda_sm10x_tcgen05_guardrail_trap_phase_invalid_during_alloc:
[----:B------:R-:W-:Y:S05]  /*a680*/  BPT.TRAP 0x1 ;  /* 0x000000040000795c */ /* 0x000fea0000300000 */
[----:B------:R-:W-:-:S04]  /*a690*/  MOV R5, 0x0 ;  /* 0x0000000000057802 */ /* 0x000fc80000000f00 */
[----:B------:R-:W-:Y:S05]  /*a6a0*/  RET.REL.NODEC R4 `(_ZN7cutlass13device_kernelINS_4gemm6kernel13GemmUniversalIN4cute5tupleIJiiiiEEENS1_10collective13CollectiveMmaINS1_35MainloopSm100TmaUmmaWarpSpecializedILi47ELi2ELi4ENS5_IJNS4_1CILi2EEENSA_ILi1EEESC_EEEEENS5_IJNSA_ILi64EEENSA_ILi80EEENSA_ILi32EEEEEENS_12float_e4m3_tENS5_IJlSC_lEEESJ_SK_NS4_8TiledMMAINS4_8MMA_AtomIJNS4_10MMA_TraitsINS4_19SM100_MMA_F8F6F4_SSEJSJ_SJ_fSF_SG_NS4_17integral_constantINS4_4UMMA5MajorELSR_0EEESS_NSP_INSQ_7ScaleInELST_0EEESU_EEEEEENS4_6LayoutINS5_IJSC_SC_SC_EEENS5_IJNSA_ILi0EEESZ_SZ_EEEEENS5_IJNS4_10UnderscoreES12_S12_EEEEENS4_13SM90_TMA_LOADENS4_14ComposedLayoutINS4_7SwizzleILi1ELi4ELi3EEENS4_18smem_ptr_flag_bitsILi8EEENSX_INS5_IJNSA_ILi8EEESH_EEENS5_IJSH_SC_EEEEEEEvNS4_8identityENS4_23SM90_TMA_LOAD_MULTICASTES1F_vS1G_EENS_8epilogue10collective18CollectiveEpilogueINS1J_23Sm100TmaWarpSpecializedILi1ELi1ELi40ELb0ELb0EEEJSI_NS5_IJNSX_ISF_SC_EENSX_ISG_SC_EEEEESJ_SK_SJ_SK_NS1J_6fusion15FusionCallbacksIS1N_NS1R_17LinearCombinationISJ_fSJ_fLNS_15FloatRoundStyleE2EEESI_S1Q_JEEENS4_5SM1004TMEM4LOAD25SM100_TMEM_LOAD_16dp32b8xES15_NS16_INS17_ILi0ELi4ELi3EEES1A_NSX_INS5_IJS1B_NSA_ILi16EEEEEENS5_IJS22_SC_EEEEEEENS4_39AutoVectorizingCopyWithAssumedAlignmentILi128EEENS4_14SM90_TMA_STOREES26_S28_S28_EEEvvEEEEvNT_6ParamsE) ;  /* 0xffffff5804547950 */ /* 0x000fea0003c3ffff */
        .weak           $__internal_2_$__cuda_sm10x_tcgen05_guardrail_trap_unallocated_columns_being_dealloced
        .type           $__internal_2_$__cuda_sm10x_tcgen05_guardrail_trap_unallocated_columns_being_dealloced,@function
        .size           $__internal_2_$__cuda_sm10x_tcgen05_guardrail_trap_unallocated_columns_being_dealloced,(.L_x_266 - $__internal_2_$__cuda_sm10x_tcgen05_guardrail_trap_unallocated_columns_being_dealloced)
$__internal_2_$__cuda_sm10x_tcgen05_guardrail_trap_unallocated_columns_being_dealloced:
[----:B------:R-:W-:Y:S05]  /*a6b0*/  BPT.TRAP 0x1 ;  /* 0x000000040000795c */ /* 0x000fea0000300000 */
[----:B------:R-:W-:-:S04]  /*a6c0*/  HFMA2 R3, -RZ, RZ, 0, 0 ;  /* 0x00000000ff037431 */ /* 0x000fc800000001ff */
[----:B------:R-:W-:Y:S05]  /*a6d0*/  RET.REL.NODEC R2 `(_ZN7cutlass13device_kernelINS_4gemm6kernel13GemmUniversalIN4cute5tupleIJiiiiEEENS1_10collective13CollectiveMmaINS1_35MainloopSm100TmaUmmaWarpSpecializedILi47ELi2ELi4ENS5_IJNS4_1CILi2EEENSA_ILi1EEESC_EEEEENS5_IJNSA_ILi64EEENSA_ILi80EEENSA_ILi32EEEEEENS_12float_e4m3_tENS5_IJlSC_lEEESJ_SK_NS4_8TiledMMAINS4_8MMA_AtomIJNS4_10MMA_TraitsINS4_19SM100_MMA_F8F6F4_SSEJSJ_SJ_fSF_SG_NS4_17integral_constantINS4_4UMMA5MajorELSR_0EEESS_NSP_INSQ_7ScaleInELST_0EEESU_EEEEEENS4_6LayoutINS5_IJSC_SC_SC_EEENS5_IJNSA_ILi0EEESZ_SZ_EEEEENS5_IJNS4_10UnderscoreES12_S12_EEEEENS4_13SM90_TMA_LOADENS4_14ComposedLayoutINS4_7SwizzleILi1ELi4ELi3EEENS4_18smem_ptr_flag_bitsILi8EEENSX_INS5_IJNSA_ILi8EEESH_EEENS5_IJSH_SC_EEEEEEEvNS4_8identityENS4_23SM90_TMA_LOAD_MULTICASTES1F_vS1G_EENS_8epilogue10collective18CollectiveEpilogueINS1J_23Sm100TmaWarpSpecializedILi1ELi1ELi40ELb0ELb0EEEJSI_NS5_IJNSX_ISF_SC_EENSX_ISG_SC_EEEEESJ_SK_SJ_SK_NS1J_6fusion15FusionCallbacksIS1N_NS1R_17LinearCombinationISJ_fSJ_fLNS_15FloatRoundStyleE2EEESI_S1Q_JEEENS4_5SM1004TMEM4LOAD25SM100_TMEM_LOAD_16dp32b8xES15_NS16_INS17_ILi0ELi4ELi3EEES1A_NSX_INS5_IJS1B_NSA_ILi16EEEEEENS5_IJS22_SC_EEEEEEENS4_39AutoVectorizingCopyWithAssumedAlignmentILi128EEENS4_14SM90_TMA_STOREES26_S28_S28_EEEvvEEEEvNT_6ParamsE) ;  /* 0xffffff5802487950 */ /* 0x000fea0003c3ffff */
.L_x_265:
[----:B------:R-:W-:-:S00]  /*a6e0*/  BRA `(.L_x_265) ;  /* 0xfffffffc00fc7947 */ /* 0x000fc0000383ffff */
[----:B------:R-:W-:-:S00]  /*a6f0*/  NOP ;  /* 0x0000000000007918 */ /* 0x000fc00000000000 */
        /* <DEDUP_REMOVED lines=8> */
.L_x_266:


//--------------------- .nv.global.init           --------------------------
	.section	.nv.global.init,"aw",@progbits
.nv.global.init:
	.type		$str$26,@object
	.size		$str$26,($str$25 - $str$26)
$str$26:
        /*0000*/ 	.byte	0x2f, 0x74, 0x6d, 0x70, 0x2f, 0x63, 0x75, 0x74, 0x6c, 0x61, 0x73, 0x73, 0x5f, 0x73, 0x77, 0x65
        /*0010*/ 	.byte	0x65, 0x70, 0x5f, 0x73, 0x72, 0x63, 0x2f, 0x69, 0x6e, 0x63, 0x6c, 0x75, 0x64, 0x65, 0x2f, 0x63
        /*0020*/ 	.byte	0x75, 0x74, 0x65, 0x2f, 0x61, 0x74, 0x6f, 0x6d, 0x2f, 0x63, 0x6f, 0x70, 0x79, 0x5f, 0x74, 0x72
        /*0030*/ 	.byte	0x61, 0x69, 0x74, 0x73, 0x5f, 0x73, 0x6d, 0x31, 0x30, 0x30, 0x2e, 0x68, 0x70, 0x70, 0x00
	.type		$str$25,@object
	.size		$str$25,(__unnamed_1 - $str$25)
$str$25:
        /*003f*/ 	.byte	0x28, 0x28, 0x75, 0x69, 0x6e, 0x74, 0x33, 0x32, 0x5f, 0x74, 0x28, 0x74, 0x68, 0x72, 0x65, 0x61
        /*004f*/ 	.byte	0x64, 0x49, 0x64, 0x78, 0x2e, 0x78, 0x29, 0x20, 0x2f, 0x20, 0x33, 0x32, 0x29, 0x20, 0x25, 0x20
        /*005f*/ 	.byte	0x34, 0x29, 0x20, 0x3d, 0x3d, 0x20, 0x28, 0x28, 0x28, 0x74, 0x6d, 0x65, 0x6d, 0x5f, 0x61, 0x64
        /*006f*/ 	.byte	0x64, 0x72, 0x20, 0x3e, 0x3e, 0x20, 0x31, 0x36, 0x29, 0x20, 0x2f, 0x20, 0x33, 0x32, 0x29, 0x20
        /*007f*/ 	.byte	0x25, 0x20, 0x34, 0x29, 0x00
	.type		__unnamed_1,@object
	.size		__unnamed_1,(.L_1 - __unnamed_1)
__unnamed_1:
        /*0084*/ 	.byte	0x63, 0x6f, 0x6e, 0x73, 0x74, 0x65, 0x78, 0x70, 0x72, 0x20, 0x76, 0x6f, 0x69, 0x64, 0x20, 0x63
        /* <DEDUP_REMOVED lines=36> */
        /*02d4*/ 	.byte	0x3c, 0x30, 0x3e, 0x3e, 0x3e, 0x3e, 0x5d, 0x00
.L_1:


//--------------------- .nv.shared._ZN7cutlass13device_kernelINS_4gemm6kernel13GemmUniversalIN4cute5tupleIJiiiiEEENS1_10collective13CollectiveMmaINS1_35MainloopSm100TmaUmmaWarpSpecializedILi47ELi2ELi4ENS5_IJNS4_1CILi2EEENSA_ILi1EEESC_EEEEENS5_IJNSA_ILi64EEENSA_ILi80EEENSA_ILi32EEEEEENS_12float_e4m3_tENS5_IJlSC_lEEESJ_SK_NS4_8TiledMMAINS4_8MMA_AtomIJNS4_10MMA_TraitsINS4_19SM100_MMA_F8F6F4_SSEJSJ_SJ_fSF_SG_NS4_17integral_constantINS4_4UMMA5MajorELSR_0EEESS_NSP_INSQ_7ScaleInELST_0EEESU_EEEEEENS4_6LayoutINS5_IJSC_SC_SC_EEENS5_IJNSA_ILi0EEESZ_SZ_EEEEENS5_IJNS4_10UnderscoreES12_S12_EEEEENS4_13SM90_TMA_LOADENS4_14ComposedLayoutINS4_7SwizzleILi1ELi4ELi3EEENS4_18smem_ptr_flag_bitsILi8EEENSX_INS5_IJNSA_ILi8EEESH_EEENS5_IJSH_SC_EEEEEEEvNS4_8identityENS4_23SM90_TMA_LOAD_MULTICASTES1F_vS1G_EENS_8epilogue10collective18CollectiveEpilogueINS1J_23Sm100TmaWarpSpecializedILi1ELi1ELi40ELb0ELb0EEEJSI_NS5_IJNSX_ISF_SC_EENSX_ISG_SC_EEEEESJ_SK_SJ_SK_NS1J_6fusion15FusionCallbacksIS1N_NS1R_17LinearCombinationISJ_fSJ_fLNS_15FloatRoundStyleE2EEESI_S1Q_JEEENS4_5SM1004TMEM4LOAD25SM100_TMEM_LOAD_16dp32b8xES15_NS16_INS17_ILi0ELi4ELi3EEES1A_NSX_INS5_IJS1B_NSA_ILi16EEEEEENS5_IJS22_SC_EEEEEEENS4_39AutoVectorizingCopyWithAssumedAlignmentILi128EEENS4_14SM90_TMA_STOREES26_S28_S28_EEEvvEEEEvNT_6ParamsE --------------------------
	.section	.nv.shared._ZN7cutlass13device_kernelINS_4gemm6kernel13GemmUniversalIN4cute5tupleIJiiiiEEENS1_10collective13CollectiveMmaINS1_35MainloopSm100TmaUmmaWarpSpecializedILi47ELi2ELi4ENS5_IJNS4_1CILi2EEENSA_ILi1EEESC_EEEEENS5_IJNSA_ILi64EEENSA_ILi80EEENSA_ILi32EEEEEENS_12float_e4m3_tENS5_IJlSC_lEEESJ_SK_NS4_8TiledMMAINS4_8MMA_AtomIJNS4_10MMA_TraitsINS4_19SM100_MMA_F8F6F4_SSEJSJ_SJ_fSF_SG_NS4_17integral_constantINS4_4UMMA5MajorELSR_0EEESS_NSP_INSQ_7ScaleInELST_0EEESU_EEEEEENS4_6LayoutINS5_IJSC_SC_SC_EEENS5_IJNSA_ILi0EEESZ_SZ_EEEEENS5_IJNS4_10UnderscoreES12_S12_EEEEENS4_13SM90_TMA_LOADENS4_14ComposedLayoutINS4_7SwizzleILi1ELi4ELi3EEENS4_18smem_ptr_flag_bitsILi8EEENSX_INS5_IJNSA_ILi8EEESH_EEENS5_IJSH_SC_EEEEEEEvNS4_8identityENS4_23SM90_TMA_LOAD_MULTICASTES1F_vS1G_EENS_8epilogue10collective18CollectiveEpilogueINS1J_23Sm100TmaWarpSpecializedILi1ELi1ELi40ELb0ELb0EEEJSI_NS5_IJNSX_ISF_SC_EENSX_ISG_SC_EEEEESJ_SK_SJ_SK_NS1J_6fusion15FusionCallbacksIS1N_NS1R_17LinearCombinationISJ_fSJ_fLNS_15FloatRoundStyleE2EEESI_S1Q_JEEENS4_5SM1004TMEM4LOAD25SM100_TMEM_LOAD_16dp32b8xES15_NS16_INS17_ILi0ELi4ELi3EEES1A_NSX_INS5_IJS1B_NSA_ILi16EEEEEENS5_IJS22_SC_EEEEEEENS4_39AutoVectorizingCopyWithAssumedAlignmentILi128EEENS4_14SM90_TMA_STOREES26_S28_S28_EEEvvEEEEvNT_6ParamsE,"aw",@nobits
	.sectionflags	@""
	.align	16
	.zero		1024


//--------------------- .nv.shared.reserved.0     --------------------------
	.section	.nv.shared.reserved.0,"aw",@nobits
	.weak		__nv_reservedSMEM_offset_0_alias
	.size		__nv_reservedSMEM_offset_0_alias, 0, 64
	.other		__nv_reservedSMEM_offset_0_alias,@"STO_CUDA_RESERVED_SHARED STV_DEFAULT"
__nv_reservedSMEM_offset_0_alias:
	.zero		0
.nv.shared.reserved.0:
	.zero		64
	.weak		__nv_reservedSMEM_tcgen05_partition
	.type		__nv_reservedSMEM_tcgen05_partition,@object
	.size		__nv_reservedSMEM_tcgen05_partition,(.L_0 - __nv_reservedSMEM_tcgen05_partition)
__nv_reservedSMEM_tcgen05_partition:
	.zero		32
.L_0:


//--------------------- .nv.global                --------------------------
	.section	.nv.global,"aw",@nobits
.nv.global:
	.type		_ZN40_INTERNAL_525db782_4_k_cu_f4ca5e60_291904cute1_E,@object
	.size		_ZN40_INTERNAL_525db782_4_k_cu_f4ca5e60_291904cute1_E,(_ZN40_INTERNAL_525db782_4_k_cu_f4ca5e60_291904cuda3std3__45__cpo6cbeginE - _ZN40_INTERNAL_525db782_4_k_cu_f4ca5e60_291904cute1_E)
_ZN40_INTERNAL_525db782_4_k_cu_f4ca5e60_291904cute1_E:
	.zero		1
	.type		_ZN40_INTERNAL_525db782_4_k_cu_f4ca5e60_291904cuda3std3__45__cpo6cbeginE,@object
	.size		_ZN40_INTERNAL_525db782_4_k_cu_f4ca5e60_291904cuda3std3__45__cpo6cbeginE,(_ZN40_INTERNAL_525db782_4_k_cu_f4ca5e60_291904cuda3std3__48in_placeE - _ZN40_INTERNAL_525db782_4_k_cu_f4ca5e60_291904cuda3std3__45__cpo6cbeginE)
_ZN40_INTERNAL_525db782_4_k_cu_f4ca5e60_291904cuda3std3__45__cpo6cbeginE:
	.zero		1
	.type		_ZN40_INTERNAL_525db782_4_k_cu_f4ca5e60_291904cuda3std3__48in_placeE,@object
	.size		_ZN40_INTERNAL_525db782_4_k_cu_f4ca5e60_291904cuda3std3__48in_placeE,(_ZN40_INTERNAL_525db782_4_k_cu_f4ca5e60_291904cuda3std6ranges3__45__cpo9iter_moveE - _ZN40_INTERNAL_525db782_4_k_cu_f4ca5e60_291904cuda3std3__48in_placeE)
_ZN40_INTERNAL_525db782_4_k_cu_f4ca5e60_291904cuda3std3__48in_placeE:
	.zero		1
	.type		_ZN40_INTERNAL_525db782_4_k_cu_f4ca5e60_291904cuda3std6ranges3__45__cpo9iter_moveE,@object
	.size		_ZN40_INTERNAL_525db782_4_k_cu_f4ca5e60_291904cuda3std6ranges3__45__cpo9iter_moveE,(_ZN40_INTERNAL_525db782_4_k_cu_f4ca5e60_291904cuda3std3__45__cpo5beginE - _ZN40_INTERNAL_525db782_4_k_cu_f4ca5e60_291904cuda3std6ranges3__45__cpo9iter_moveE)
_ZN40_INTERNAL_525db782_4_k_cu_f4ca5e60_291904cuda3std6ranges3__45__cpo9iter_moveE:
	.zero		1
	.type		_ZN40_INTERNAL_525db782_4_k_cu_f4ca5e60_291904cuda3std3__45__cpo5beginE,@object
	.size		_ZN40_INTERNAL_525db782_4_k_cu_f4ca5e60_291904cuda3std3__45__cpo5beginE,(_ZN40_INTERNAL_525db782_4_k_cu_f4ca5e60_291904cuda3std3__442_GLOBAL__N__525db782_4_k_cu_f4ca5e60_291906ignoreE - _ZN40_INTERNAL_525db782_4_k_cu_f4ca5e60_291904cuda3std3__45__cpo5beginE)
_ZN40_INTERNAL_525db782_4_k_cu_f4ca5e60_291904cuda3std3__45__cpo5beginE:
	.zero		1
	.type		_ZN40_INTERNAL_525db782_4_k_cu_f4ca5e60_291904cuda3std3__442_GLOBAL__N__525db782_4_k_cu_f4ca5e60_291906ignoreE,@object
	.size		_ZN40_INTERNAL_525db782_4_k_cu_f4ca5e60_291904cuda3std3__442_GLOBAL__N__525db782_4_k_cu_f4ca5e60_291906ignoreE,(_ZN40_INTERNAL_525db782_4_k_cu_f4ca5e60_291904cute7productE - _ZN40_INTERNAL_525db782_4_k_cu_f4ca5e60_291904cuda3std3__442_GLOBAL__N__525db782_4_k_cu_f4ca5e60_291906ignoreE)
_ZN40_INTERNAL_525db782_4_k_cu_f4ca5e60_291904cuda3std3__442_GLOBAL__N__525db782_4_k_cu_f4ca5e60_291906ignoreE:
	.zero		1
	.type		_ZN40_INTERNAL_525db782_4_k_cu_f4ca5e60_291904cute7productE,@object
	.size		_ZN40_INTERNAL_525db782_4_k_cu_f4ca5e60_291904cute7productE,(_ZN40_INTERNAL_525db782_4_k_cu_f4ca5e60_291904cuda3std3__45__cpo3endE - _ZN40_INTERNAL_525db782_4_k_cu_f4ca5e60_291904cute7productE)
_ZN40_INTERNAL_525db782_4_k_cu_f4ca5e60_291904cute7productE:
	.zero		1
	.type		_ZN40_INTERNAL_525db782_4_k_cu_f4ca5e60_291904cuda3std3__45__cpo3endE,@object
	.size		_ZN40_INTERNAL_525db782_4_k_cu_f4ca5e60_291904cuda3std3__45__cpo3endE,(_ZN40_INTERNAL_525db782_4_k_cu_f4ca5e60_291904cuda3std3__419piecewise_constructE - _ZN40_INTERNAL_525db782_4_k_cu_f4ca5e60_291904cuda3std3__45__cpo3endE)
_ZN40_INTERNAL_525db782_4_k_cu_f4ca5e60_291904cuda3std3__45__cpo3endE:
	.zero		1
	.type		_ZN40_INTERNAL_525db782_4_k_cu_f4ca5e60_291904cuda3std3__419piecewise_constructE,@object
	.size		_ZN40_INTERNAL_525db782_4_k_cu_f4ca5e60_291904cuda3std3__419piecewise_constructE,(_ZN40_INTERNAL_525db782_4_k_cu_f4ca5e60_291904cuda3std3__45__cpo4cendE - _ZN40_INTERNAL_525db782_4_k_cu_f4ca5e60_291904cuda3std3__419piecewise_constructE)
_ZN40_INTERNAL_525db782_4_k_cu_f4ca5e60_291904cuda3std3__419piecewise_constructE:
	.zero		1
	.type		_ZN40_INTERNAL_525db782_4_k_cu_f4ca5e60_291904cuda3std3__45__cpo4cendE,@object
	.size		_ZN40_INTERNAL_525db782_4_k_cu_f4ca5e60_291904cuda3std3__45__cpo4cendE,(_ZN40_INTERNAL_525db782_4_k_cu_f4ca5e60_291904cuda3std6ranges3__45__cpo4swapE - _ZN40_INTERNAL_525db782_4_k_cu_f4ca5e60_291904cuda3std3__45__cpo4cendE)
_ZN40_INTERNAL_525db782_4_k_cu_f4ca5e60_291904cuda3std3__45__cpo4cendE:
	.zero		1
	.type		_ZN40_INTERNAL_525db782_4_k_cu_f4ca5e60_291904cuda3std6ranges3__45__cpo4swapE,@object
	.size		_ZN40_INTERNAL_525db782_4_k_cu_f4ca5e60_291904cuda3std6ranges3__45__cpo4swapE,(.L_9 - _ZN40_INTERNAL_525db782_4_k_cu_f4ca5e60_291904cuda3std6ranges3__45__cpo4swapE)
_ZN40_INTERNAL_525db782_4_k_cu_f4ca5e60_291904cuda3std6ranges3__45__cpo4swapE:
	.zero		1
.L_9:


//--------------------- .nv.constant0._ZN7cutlass13device_kernelINS_4gemm6kernel13GemmUniversalIN4cute5tupleIJiiiiEEENS1_10collective13CollectiveMmaINS1_35MainloopSm100TmaUmmaWarpSpecializedILi47ELi2ELi4ENS5_IJNS4_1CILi2EEENSA_ILi1EEESC_EEEEENS5_IJNSA_ILi64EEENSA_ILi80EEENSA_ILi32EEEEEENS_12float_e4m3_tENS5_IJlSC_lEEESJ_SK_NS4_8TiledMMAINS4_8MMA_AtomIJNS4_10MMA_TraitsINS4_19SM100_MMA_F8F6F4_SSEJSJ_SJ_fSF_SG_NS4_17integral_constantINS4_4UMMA5MajorELSR_0EEESS_NSP_INSQ_7ScaleInELST_0EEESU_EEEEEENS4_6LayoutINS5_IJSC_SC_SC_EEENS5_IJNSA_ILi0EEESZ_SZ_EEEEENS5_IJNS4_10UnderscoreES12_S12_EEEEENS4_13SM90_TMA_LOADENS4_14ComposedLayoutINS4_7SwizzleILi1ELi4ELi3EEENS4_18smem_ptr_flag_bitsILi8EEENSX_INS5_IJNSA_ILi8EEESH_EEENS5_IJSH_SC_EEEEEEEvNS4_8identityENS4_23SM90_TMA_LOAD_MULTICASTES1F_vS1G_EENS_8epilogue10collective18CollectiveEpilogueINS1J_23Sm100TmaWarpSpecializedILi1ELi1ELi40ELb0ELb0EEEJSI_NS5_IJNSX_ISF_SC_EENSX_ISG_SC_EEEEESJ_SK_SJ_SK_NS1J_6fusion15FusionCallbacksIS1N_NS1R_17LinearCombinationISJ_fSJ_fLNS_15FloatRoundStyleE2EEESI_S1Q_JEEENS4_5SM1004TMEM4LOAD25SM100_TMEM_LOAD_16dp32b8xES15_NS16_INS17_ILi0ELi4ELi3EEES1A_NSX_INS5_IJS1B_NSA_ILi16EEEEEENS5_IJS22_SC_EEEEEEENS4_39AutoVectorizingCopyWithAssumedAlignmentILi128EEENS4_14SM90_TMA_STOREES26_S28_S28_EEEvvEEEEvNT_6ParamsE --------------------------
	.section	.nv.constant0._ZN7cutlass13device_kernelINS_4gemm6kernel13GemmUniversalIN4cute5tupleIJiiiiEEENS1_10collective13CollectiveMmaINS1_35MainloopSm100TmaUmmaWarpSpecializedILi47ELi2ELi4ENS5_IJNS4_1CILi2EEENSA_ILi1EEESC_EEEEENS5_IJNSA_ILi64EEENSA_ILi80EEENSA_ILi32EEEEEENS_12float_e4m3_tENS5_IJlSC_lEEESJ_SK_NS4_8TiledMMAINS4_8MMA_AtomIJNS4_10MMA_TraitsINS4_19SM100_MMA_F8F6F4_SSEJSJ_SJ_fSF_SG_NS4_17integral_constantINS4_4UMMA5MajorELSR_0EEESS_NSP_INSQ_7ScaleInELST_0EEESU_EEEEEENS4_6LayoutINS5_IJSC_SC_SC_EEENS5_IJNSA_ILi0EEESZ_SZ_EEEEENS5_IJNS4_10UnderscoreES12_S12_EEEEENS4_13SM90_TMA_LOADENS4_14ComposedLayoutINS4_7SwizzleILi1ELi4ELi3EEENS4_18smem_ptr_flag_bitsILi8EEENSX_INS5_IJNSA_ILi8EEESH_EEENS5_IJSH_SC_EEEEEEEvNS4_8identityENS4_23SM90_TMA_LOAD_MULTICASTES1F_vS1G_EENS_8epilogue10collective18CollectiveEpilogueINS1J_23Sm100TmaWarpSpecializedILi1ELi1ELi40ELb0ELb0EEEJSI_NS5_IJNSX_ISF_SC_EENSX_ISG_SC_EEEEESJ_SK_SJ_SK_NS1J_6fusion15FusionCallbacksIS1N_NS1R_17LinearCombinationISJ_fSJ_fLNS_15FloatRoundStyleE2EEESI_S1Q_JEEENS4_5SM1004TMEM4LOAD25SM100_TMEM_LOAD_16dp32b8xES15_NS16_INS17_ILi0ELi4ELi3EEES1A_NSX_INS5_IJS1B_NSA_ILi16EEEEEENS5_IJS22_SC_EEEEEEENS4_39AutoVectorizingCopyWithAssumedAlignmentILi128EEENS4_14SM90_TMA_STOREES26_S28_S28_EEEvvEEEEvNT_6ParamsE,"a",@progbits
	.sectionflags	@""
	.align	4
.nv.constant0._ZN7cutlass13device_kernelINS_4gemm6kernel13GemmUniversalIN4cute5tupleIJiiiiEEENS1_10collective13CollectiveMmaINS1_35MainloopSm100TmaUmmaWarpSpecializedILi47ELi2ELi4ENS5_IJNS4_1CILi2EEENSA_ILi1EEESC_EEEEENS5_IJNSA_ILi64EEENSA_ILi80EEENSA_ILi32EEEEEENS_12float_e4m3_tENS5_IJlSC_lEEESJ_SK_NS4_8TiledMMAINS4_8MMA_AtomIJNS4_10MMA_TraitsINS4_19SM100_MMA_F8F6F4_SSEJSJ_SJ_fSF_SG_NS4_17integral_constantINS4_4UMMA5MajorELSR_0EEESS_NSP_INSQ_7ScaleInELST_0EEESU_EEEEEENS4_6LayoutINS5_IJSC_SC_SC_EEENS5_IJNSA_ILi0EEESZ_SZ_EEEEENS5_IJNS4_10UnderscoreES12_S12_EEEEENS4_13SM90_TMA_LOADENS4_14ComposedLayoutINS4_7SwizzleILi1ELi4ELi3EEENS4_18smem_ptr_flag_bitsILi8EEENSX_INS5_IJNSA_ILi8EEESH_EEENS5_IJSH_SC_EEEEEEEvNS4_8identityENS4_23SM90_TMA_LOAD_MULTICASTES1F_vS1G_EENS_8epilogue10collective18CollectiveEpilogueINS1J_23Sm100TmaWarpSpecializedILi1ELi1ELi40ELb0ELb0EEEJSI_NS5_IJNSX_ISF_SC_EENSX_ISG_SC_EEEEESJ_SK_SJ_SK_NS1J_6fusion15FusionCallbacksIS1N_NS1R_17LinearCombinationISJ_fSJ_fLNS_15FloatRoundStyleE2EEESI_S1Q_JEEENS4_5SM1004TMEM4LOAD25SM100_TMEM_LOAD_16dp32b8xES15_NS16_INS17_ILi0ELi4ELi3EEES1A_NSX_INS5_IJS1B_NSA_ILi16EEEEEENS5_IJS22_SC_EEEEEEENS4_39AutoVectorizingCopyWithAssumedAlignmentILi128EEENS4_14SM90_TMA_STOREES26_S28_S28_EEEvvEEEEvNT_6ParamsE:
	.zero		2944


//--------------------- SYMBOLS --------------------------

	.type		.nv.reservedSmem.offset0,@object
	.size		.nv.reservedSmem.offset0,0x4
	.type		.nv.reservedSmem.cap,@object
	.size		.nv.reservedSmem.cap,0x4
	.type		__assertfail,@function
